	.target	sm_100a

	.elftype	@"ET_EXEC"


//--------------------- .note.nv.tkinfo           --------------------------
	.section	.note.nv.tkinfo,"",@"SHT_NOTE"
	.sectionflags	@"SHF_NOTE_NV_TKINFO"
	.tkinfo
        /*0018*/ 	.word	0x00000002
        /*0030*/ 	.string	""
        /*0030*/ 	.string	"ptxas"
        /*0030*/ 	.string	"Cuda compilation tools, release 13.0, V13.0.88"
        /*0030*/ 	.string	"Build cuda_13.0.r13.0/compiler.36424714_0"
        /*0030*/ 	.string	"-arch sm_100a -m 64 "



//--------------------- .note.nv.cuinfo           --------------------------
	.section	.note.nv.cuinfo,"",@"SHT_NOTE"
	.sectionflags	@"SHF_NOTE_NV_CUINFO"
        /*0018*/ 	.short	0x0002
        /*001a*/ 	.short	0x0064
        /*001c*/ 	.short	0x0082
	.zero		2


//--------------------- .nv.info                  --------------------------
	.section	.nv.info,"",@"SHT_CUDA_INFO"
	.align	4


	//----- nvinfo : EIATTR_REGCOUNT
	.align		4
        /*0000*/ 	.byte	0x04, 0x2f
        /*0002*/ 	.short	(.L_19 - .L_18)
	.align		4
.L_18:
        /*0004*/ 	.word	index@(_ZN7cutlass13device_kernelINS_4gemm6kernel13GemmUniversalIN4cute5tupleIJiiiiEEENS1_10collective13CollectiveMmaINS1_35MainloopSm100TmaUmmaWarpSpecializedILi3ELi2ELi4ENS5_IJNS4_1CILi1EEENSA_ILi2EEESB_EEEEENS5_IJNSA_ILi128EEESF_NSA_ILi64EEEEEEfNS5_IJlSB_lEEEfSI_NS4_8TiledMMAINS4_8MMA_AtomIJNS4_17SM100_MMA_TF32_SSINS_10tfloat32_tESM_fLi128ELi128ELNS4_4UMMA5MajorE0ELSO_0ELNSN_7ScaleInE0ELSP_0EEEEEENS4_6LayoutINS5_IJSB_SB_SB_EEENS5_IJNSA_ILi0EEESU_SU_EEEEENS5_IJNS4_10UnderscoreESX_SX_EEEEENS4_23SM90_TMA_LOAD_MULTICASTENS4_14ComposedLayoutINS4_7SwizzleILi3ELi4ELi3EEENS4_18smem_ptr_flag_bitsILi32EEENSS_INS5_IJNSA_ILi8EEENSA_ILi32EEEEEENS5_IJS17_SB_EEEEEEEvNS4_8identityENS4_13SM90_TMA_LOADES1B_vS1C_EENS_8epilogue10collective18CollectiveEpilogueINS1F_23Sm100TmaWarpSpecializedILi4ELi2ELi16ELb1ELb0EEEJSH_NS5_IJNSS_ISF_SB_EENSS_INSA_ILi16EEESB_EEEEEfSI_fSI_NS1F_6fusion15FusionCallbacksIS1J_NS1O_17LinearCombinationIffffLNS_15FloatRoundStyleE2EEESH_S1N_JEEENS4_5SM1004TMEM4LOAD26SM100_TMEM_LOAD_32dp32b16xES1D_NS11_INS12_ILi2ELi4ELi3EEES15_NSS_INS5_IJS16_S1L_EEENS5_IJS1L_SB_EEEEEEENS4_39AutoVectorizingCopyWithAssumedAlignmentILi128EEENS4_14SM90_TMA_STOREES22_S24_S24_EEEvvEEEEvNT_6ParamsE)
        /*0008*/ 	.word	0x0000004f


	//----- nvinfo : EIATTR_FRAME_SIZE
	.align		4
.L_19:
        /*000c*/ 	.byte	0x04, 0x11
        /*000e*/ 	.short	(.L_21 - .L_20)
	.align		4
.L_20:
        /*0010*/ 	.word	index@($__internal_2_$__cuda_sm10x_tcgen05_guardrail_trap_unallocated_columns_being_dealloced)
        /*0014*/ 	.word	0x00000000


	//----- nvinfo : EIATTR_FRAME_SIZE
	.align		4
.L_21:
        /*0018*/ 	.byte	0x04, 0x11
        /*001a*/ 	.short	(.L_23 - .L_22)
	.align		4
.L_22:
        /*001c*/ 	.word	index@($__internal_1_$__cuda_sm10x_tcgen05_guardrail_trap_phase_invalid_during_alloc)
        /*0020*/ 	.word	0x00000000


	//----- nvinfo : EIATTR_FRAME_SIZE
	.align		4
.L_23:
        /*0024*/ 	.byte	0x04, 0x11
        /*0026*/ 	.short	(.L_25 - .L_24)
	.align		4
.L_24:
        /*0028*/ 	.word	index@($__internal_0_$__cuda_sm10x_tcgen05_guardrail_trap_col_being_dealloced_not_returned_by_alloc)
        /*002c*/ 	.word	0x00000000


	//----- nvinfo : EIATTR_FRAME_SIZE
	.align		4
.L_25:
        /*0030*/ 	.byte	0x04, 0x11
        /*0032*/ 	.short	(.L_27 - .L_26)
	.align		4
.L_26:
        /*0034*/ 	.word	index@(_ZN7cutlass13device_kernelINS_4gemm6kernel13GemmUniversalIN4cute5tupleIJiiiiEEENS1_10collective13CollectiveMmaINS1_35MainloopSm100TmaUmmaWarpSpecializedILi3ELi2ELi4ENS5_IJNS4_1CILi1EEENSA_ILi2EEESB_EEEEENS5_IJNSA_ILi128EEESF_NSA_ILi64EEEEEEfNS5_IJlSB_lEEEfSI_NS4_8TiledMMAINS4_8MMA_AtomIJNS4_17SM100_MMA_TF32_SSINS_10tfloat32_tESM_fLi128ELi128ELNS4_4UMMA5MajorE0ELSO_0ELNSN_7ScaleInE0ELSP_0EEEEEENS4_6LayoutINS5_IJSB_SB_SB_EEENS5_IJNSA_ILi0EEESU_SU_EEEEENS5_IJNS4_10UnderscoreESX_SX_EEEEENS4_23SM90_TMA_LOAD_MULTICASTENS4_14ComposedLayoutINS4_7SwizzleILi3ELi4ELi3EEENS4_18smem_ptr_flag_bitsILi32EEENSS_INS5_IJNSA_ILi8EEENSA_ILi32EEEEEENS5_IJS17_SB_EEEEEEEvNS4_8identityENS4_13SM90_TMA_LOADES1B_vS1C_EENS_8epilogue10collective18CollectiveEpilogueINS1F_23Sm100TmaWarpSpecializedILi4ELi2ELi16ELb1ELb0EEEJSH_NS5_IJNSS_ISF_SB_EENSS_INSA_ILi16EEESB_EEEEEfSI_fSI_NS1F_6fusion15FusionCallbacksIS1J_NS1O_17LinearCombinationIffffLNS_15FloatRoundStyleE2EEESH_S1N_JEEENS4_5SM1004TMEM4LOAD26SM100_TMEM_LOAD_32dp32b16xES1D_NS11_INS12_ILi2ELi4ELi3EEES15_NSS_INS5_IJS16_S1L_EEENS5_IJS1L_SB_EEEEEEENS4_39AutoVectorizingCopyWithAssumedAlignmentILi128EEENS4_14SM90_TMA_STOREES22_S24_S24_EEEvvEEEEvNT_6ParamsE)
        /*0038*/ 	.word	0x00000000


	//----- nvinfo : EIATTR_MIN_STACK_SIZE
	.align		4
.L_27:
        /*003c*/ 	.byte	0x04, 0x12
        /*003e*/ 	.short	(.L_29 - .L_28)
	.align		4
.L_28:
        /*0040*/ 	.word	index@(_ZN7cutlass13device_kernelINS_4gemm6kernel13GemmUniversalIN4cute5tupleIJiiiiEEENS1_10collective13CollectiveMmaINS1_35MainloopSm100TmaUmmaWarpSpecializedILi3ELi2ELi4ENS5_IJNS4_1CILi1EEENSA_ILi2EEESB_EEEEENS5_IJNSA_ILi128EEESF_NSA_ILi64EEEEEEfNS5_IJlSB_lEEEfSI_NS4_8TiledMMAINS4_8MMA_AtomIJNS4_17SM100_MMA_TF32_SSINS_10tfloat32_tESM_fLi128ELi128ELNS4_4UMMA5MajorE0ELSO_0ELNSN_7ScaleInE0ELSP_0EEEEEENS4_6LayoutINS5_IJSB_SB_SB_EEENS5_IJNSA_ILi0EEESU_SU_EEEEENS5_IJNS4_10UnderscoreESX_SX_EEEEENS4_23SM90_TMA_LOAD_MULTICASTENS4_14ComposedLayoutINS4_7SwizzleILi3ELi4ELi3EEENS4_18smem_ptr_flag_bitsILi32EEENSS_INS5_IJNSA_ILi8EEENSA_ILi32EEEEEENS5_IJS17_SB_EEEEEEEvNS4_8identityENS4_13SM90_TMA_LOADES1B_vS1C_EENS_8epilogue10collective18CollectiveEpilogueINS1F_23Sm100TmaWarpSpecializedILi4ELi2ELi16ELb1ELb0EEEJSH_NS5_IJNSS_ISF_SB_EENSS_INSA_ILi16EEESB_EEEEEfSI_fSI_NS1F_6fusion15FusionCallbacksIS1J_NS1O_17LinearCombinationIffffLNS_15FloatRoundStyleE2EEESH_S1N_JEEENS4_5SM1004TMEM4LOAD26SM100_TMEM_LOAD_32dp32b16xES1D_NS11_INS12_ILi2ELi4ELi3EEES15_NSS_INS5_IJS16_S1L_EEENS5_IJS1L_SB_EEEEEEENS4_39AutoVectorizingCopyWithAssumedAlignmentILi128EEENS4_14SM90_TMA_STOREES22_S24_S24_EEEvvEEEEvNT_6ParamsE)
        /*0044*/ 	.word	0x00000000
.L_29:


//--------------------- .nv.compat                --------------------------
	.section	.nv.compat,"",@"SHT_CUDA_COMPAT_INFO"
	.align	4
        /*0000*/ 	.byte	0x02, 0x09, 0x01, 0x00, 0x02, 0x02, 0x02, 0x00, 0x02, 0x05, 0x05, 0x00, 0x03, 0x07, 0x01, 0x01
        /*0010*/ 	.byte	0x02, 0x03, 0x01, 0x00, 0x02, 0x06, 0x01, 0x00, 0x04, 0x0b, 0x08, 0x00, 0x09, 0x00, 0x00, 0x00
        /*0020*/ 	.byte	0x00, 0x00, 0x00, 0x00


//--------------------- .nv.info._ZN7cutlass13device_kernelINS_4gemm6kernel13GemmUniversalIN4cute5tupleIJiiiiEEENS1_10collective13CollectiveMmaINS1_35MainloopSm100TmaUmmaWarpSpecializedILi3ELi2ELi4ENS5_IJNS4_1CILi1EEENSA_ILi2EEESB_EEEEENS5_IJNSA_ILi128EEESF_NSA_ILi64EEEEEEfNS5_IJlSB_lEEEfSI_NS4_8TiledMMAINS4_8MMA_AtomIJNS4_17SM100_MMA_TF32_SSINS_10tfloat32_tESM_fLi128ELi128ELNS4_4UMMA5MajorE0ELSO_0ELNSN_7ScaleInE0ELSP_0EEEEEENS4_6LayoutINS5_IJSB_SB_SB_EEENS5_IJNSA_ILi0EEESU_SU_EEEEENS5_IJNS4_10UnderscoreESX_SX_EEEEENS4_23SM90_TMA_LOAD_MULTICASTENS4_14ComposedLayoutINS4_7SwizzleILi3ELi4ELi3EEENS4_18smem_ptr_flag_bitsILi32EEENSS_INS5_IJNSA_ILi8EEENSA_ILi32EEEEEENS5_IJS17_SB_EEEEEEEvNS4_8identityENS4_13SM90_TMA_LOADES1B_vS1C_EENS_8epilogue10collective18CollectiveEpilogueINS1F_23Sm100TmaWarpSpecializedILi4ELi2ELi16ELb1ELb0EEEJSH_NS5_IJNSS_ISF_SB_EENSS_INSA_ILi16EEESB_EEEEEfSI_fSI_NS1F_6fusion15FusionCallbacksIS1J_NS1O_17LinearCombinationIffffLNS_15FloatRoundStyleE2EEESH_S1N_JEEENS4_5SM1004TMEM4LOAD26SM100_TMEM_LOAD_32dp32b16xES1D_NS11_INS12_ILi2ELi4ELi3EEES15_NSS_INS5_IJS16_S1L_EEENS5_IJS1L_SB_EEEEEEENS4_39AutoVectorizingCopyWithAssumedAlignmentILi128EEENS4_14SM90_TMA_STOREES22_S24_S24_EEEvvEEEEvNT_6ParamsE --------------------------
	.section	.nv.info._ZN7cutlass13device_kernelINS_4gemm6kernel13GemmUniversalIN4cute5tupleIJiiiiEEENS1_10collective13CollectiveMmaINS1_35MainloopSm100TmaUmmaWarpSpecializedILi3ELi2ELi4ENS5_IJNS4_1CILi1EEENSA_ILi2EEESB_EEEEENS5_IJNSA_ILi128EEESF_NSA_ILi64EEEEEEfNS5_IJlSB_lEEEfSI_NS4_8TiledMMAINS4_8MMA_AtomIJNS4_17SM100_MMA_TF32_SSINS_10tfloat32_tESM_fLi128ELi128ELNS4_4UMMA5MajorE0ELSO_0ELNSN_7ScaleInE0ELSP_0EEEEEENS4_6LayoutINS5_IJSB_SB_SB_EEENS5_IJNSA_ILi0EEESU_SU_EEEEENS5_IJNS4_10UnderscoreESX_SX_EEEEENS4_23SM90_TMA_LOAD_MULTICASTENS4_14ComposedLayoutINS4_7SwizzleILi3ELi4ELi3EEENS4_18smem_ptr_flag_bitsILi32EEENSS_INS5_IJNSA_ILi8EEENSA_ILi32EEEEEENS5_IJS17_SB_EEEEEEEvNS4_8identityENS4_13SM90_TMA_LOADES1B_vS1C_EENS_8epilogue10collective18CollectiveEpilogueINS1F_23Sm100TmaWarpSpecializedILi4ELi2ELi16ELb1ELb0EEEJSH_NS5_IJNSS_ISF_SB_EENSS_INSA_ILi16EEESB_EEEEEfSI_fSI_NS1F_6fusion15FusionCallbacksIS1J_NS1O_17LinearCombinationIffffLNS_15FloatRoundStyleE2EEESH_S1N_JEEENS4_5SM1004TMEM4LOAD26SM100_TMEM_LOAD_32dp32b16xES1D_NS11_INS12_ILi2ELi4ELi3EEES15_NSS_INS5_IJS16_S1L_EEENS5_IJS1L_SB_EEEEEEENS4_39AutoVectorizingCopyWithAssumedAlignmentILi128EEENS4_14SM90_TMA_STOREES22_S24_S24_EEEvvEEEEvNT_6ParamsE,"",@"SHT_CUDA_INFO"
	.sectionflags	@""
	.align	4


	//----- nvinfo : EIATTR_CUDA_API_VERSION
	.align		4
        /*0000*/ 	.byte	0x04, 0x37
        /*0002*/ 	.short	(.L_31 - .L_30)
.L_30:
        /*0004*/ 	.word	0x00000082


	//----- nvinfo : EIATTR_KPARAM_INFO
	.align		4
.L_31:
        /*0008*/ 	.byte	0x04, 0x17
        /*000a*/ 	.short	(.L_33 - .L_32)
.L_32:
        /*000c*/ 	.word	0x00000000
        /*0010*/ 	.short	0x0000
        /*0012*/ 	.short	0x0000
        /*0014*/ 	.byte	0x00, 0xf0, 0x01, 0x20


	//----- nvinfo : EIATTR_AT_ENTRY_FRAGMENTS
	.align		4
.L_33:
        /*0018*/ 	.byte	0x04, 0x4f
        /*001a*/ 	.short	(.L_35 - .L_34)


	//   ....[0]....
.L_34:
        /*001c*/ 	.word	0x00000006


	//----- nvinfo : EIATTR_RESERVED_SMEM_USED
	.align		4
.L_35:
        /*0020*/ 	.byte	0x01, 0x41
	.zero		2


	//----- nvinfo : EIATTR_SPARSE_MMA_MASK
	.align		4
        /*0024*/ 	.byte	0x03, 0x50
        /*0026*/ 	.short	0x0000


	//----- nvinfo : EIATTR_TCGEN05_1CTA_USED
	.align		4
        /*0028*/ 	.byte	0x01, 0x51
	.zero		2


	//----- nvinfo : EIATTR_MAXREG_COUNT
	.align		4
        /*002c*/ 	.byte	0x03, 0x1b
        /*002e*/ 	.short	0x00ff


	//----- nvinfo : EIATTR_NUM_BARRIERS
	.align		4
        /*0030*/ 	.byte	0x02, 0x4c
        /*0032*/ 	.byte	0x07
	.zero		1


	//----- nvinfo : EIATTR_EXTERNS
	.align		4
        /*0034*/ 	.byte	0x04, 0x0f
        /*0036*/ 	.short	(.L_37 - .L_36)


	//   ....[0]....
	.align		4
.L_36:
        /*0038*/ 	.word	index@(__assertfail)


	//----- nvinfo : EIATTR_MERCURY_ISA_VERSION
	.align		4
.L_37:
        /*003c*/ 	.byte	0x03, 0x5f
        /*003e*/ 	.short	0x0101


	//----- nvinfo : EIATTR_INT_WARP_WIDE_INSTR_OFFSETS
	.align		4
        /*0040*/ 	.byte	0x04, 0x31
        /*0042*/ 	.short	(.L_39 - .L_38)


	//   ....[0]....
.L_38:
        /*0044*/ 	.word	0x00003f50


	//   ....[1]....
        /*0048*/ 	.word	0x00003f80


	//   ....[2]....
        /*004c*/ 	.word	0x00003fa0


	//   ....[3]....
        /*0050*/ 	.word	0x00004ad0


	//   ....[4]....
        /*0054*/ 	.word	0x00004b30


	//   ....[5]....
        /*0058*/ 	.word	0x00004c20


	//   ....[6]....
        /*005c*/ 	.word	0x00004c90


	//   ....[7]....
        /*0060*/ 	.word	0x00004d80


	//   ....[8]....
        /*0064*/ 	.word	0x00004df0


	//   ....[9]....
        /*0068*/ 	.word	0x00004ef0


	//   ....[10]....
        /*006c*/ 	.word	0x00004f60


	//   ....[11]....
        /*0070*/ 	.word	0x00005070


	//   ....[12]....
        /*0074*/ 	.word	0x000050f0


	//   ....[13]....
        /*0078*/ 	.word	0x000051f0


	//   ....[14]....
        /*007c*/ 	.word	0x00005270


	//   ....[15]....
        /*0080*/ 	.word	0x00005370


	//   ....[16]....
        /*0084*/ 	.word	0x000053f0


	//   ....[17]....
        /*0088*/ 	.word	0x000054e0


	//   ....[18]....
        /*008c*/ 	.word	0x00005570


	//----- nvinfo : EIATTR_COOP_GROUP_MASK_REGIDS
	.align		4
.L_39:
        /*0090*/ 	.byte	0x04, 0x29
        /*0092*/ 	.short	(.L_41 - .L_40)


	//   ....[0]....
.L_40:
        /*0094*/ 	.word	0xffffffff


	//   ....[1]....
        /*0098*/ 	.word	0xffffffff


	//   ....[2]....
        /*009c*/ 	.word	0xffffffff


	//   ....[3]....
        /*00a0*/ 	.word	0xffffffff


	//   ....[4]....
        /*00a4*/ 	.word	0xffffffff


	//   ....[5]....
        /*00a8*/ 	.word	0xffffffff


	//   ....[6]....
        /*00ac*/ 	.word	0xffffffff


	//   ....[7]....
        /*00b0*/ 	.word	0xffffffff


	//   ....[8]....
        /*00b4*/ 	.word	0xffffffff


	//   ....[9]....
        /*00b8*/ 	.word	0xffffffff


	//   ....[10]....
        /*00bc*/ 	.word	0xffffffff


	//   ....[11]....
        /*00c0*/ 	.word	0xffffffff


	//   ....[12]....
        /*00c4*/ 	.word	0xffffffff


	//   ....[13]....
        /*00c8*/ 	.word	0xffffffff


	//----- nvinfo : EIATTR_COOP_GROUP_INSTR_OFFSETS
	.align		4
.L_41:
        /*00cc*/ 	.byte	0x04, 0x28
        /*00ce*/ 	.short	(.L_43 - .L_42)


	//   ....[0]....
.L_42:
        /*00d0*/ 	.word	0x00000080


	//   ....[1]....
        /*00d4*/ 	.word	0x000004f0


	//   ....[2]....
        /*00d8*/ 	.word	0x00000680


	//   ....[3]....
        /*00dc*/ 	.word	0x00000820


	//   ....[4]....
        /*00e0*/ 	.word	0x00000920


	//   ....[5]....
        /*00e4*/ 	.word	0x00000a90


	//   ....[6]....
        /*00e8*/ 	.word	0x00000c30


	//   ....[7]....
        /*00ec*/ 	.word	0x00000de0


	//   ....[8]....
        /*00f0*/ 	.word	0x000021b0


	//   ....[9]....
        /*00f4*/ 	.word	0x00002fe0


	//   ....[10]....
        /*00f8*/ 	.word	0x000031f0


	//   ....[11]....
        /*00fc*/ 	.word	0x00003220


	//   ....[12]....
        /*0100*/ 	.word	0x00003e30


	//   ....[13]....
        /*0104*/ 	.word	0x00004060


	//----- nvinfo : EIATTR_VRC_CTA_INIT_COUNT
	.align		4
.L_43:
        /*0108*/ 	.byte	0x02, 0x4a
        /*010a*/ 	.byte	0x80
	.zero		1


	//----- nvinfo : EIATTR_SYSCALL_OFFSETS
	.align		4
        /*010c*/ 	.byte	0x04, 0x46
        /*010e*/ 	.short	(.L_45 - .L_44)


	//   ....[0]....
.L_44:
        /*0110*/ 	.word	0x00006200


	//   ....[1]....
        /*0114*/ 	.word	0x000062f0


	//   ....[2]....
        /*0118*/ 	.word	0x00006ab0


	//   ....[3]....
        /*011c*/ 	.word	0x00007230


	//   ....[4]....
        /*0120*/ 	.word	0x00007980


	//   ....[5]....
        /*0124*/ 	.word	0x00008120


	//   ....[6]....
        /*0128*/ 	.word	0x000088c0


	//   ....[7]....
        /*012c*/ 	.word	0x00009090


	//   ....[8]....
        /*0130*/ 	.word	0x00009830


	//   ....[9]....
        /*0134*/ 	.word	0x00009f80


	//----- nvinfo : EIATTR_MBARRIER_INSTR_OFFSETS
	.align		4
.L_45:
        /*0138*/ 	.byte	0x04, 0x39
        /*013a*/ 	.short	(.L_47 - .L_46)


	//   ....[0]....
.L_46:
        /*013c*/ 	.word	0x00000610
        /*0140*/ 	.word	0x000000ff
        /*0144*/ 	.word	0x00000000
        /*0148*/ 	.short	0x0100
        /*014a*/ 	.byte	0x04
	.zero		1


	//   ....[1]....
        /*014c*/ 	.word	0x00000620
        /*0150*/ 	.word	0x000000ff
        /*0154*/ 	.word	0x00000018
        /*0158*/ 	.short	0x0100
        /*015a*/ 	.byte	0x04
	.zero		1


	//   ....[2]....
        /*015c*/ 	.word	0x00000630
        /*0160*/ 	.word	0x000000ff
        /*0164*/ 	.word	0x00000008
        /*0168*/ 	.short	0x0100
        /*016a*/ 	.byte	0x04
	.zero		1


	//   ....[3]....
        /*016c*/ 	.word	0x00000640
        /*0170*/ 	.word	0x000000ff
        /*0174*/ 	.word	0x00000020
        /*0178*/ 	.short	0x0100
        /*017a*/ 	.byte	0x04
	.zero		1


	//   ....[4]....
        /*017c*/ 	.word	0x00000650
        /*0180*/ 	.word	0x000000ff
        /*0184*/ 	.word	0x00000010
        /*0188*/ 	.short	0x0100
        /*018a*/ 	.byte	0x04
	.zero		1


	//   ....[5]....
        /*018c*/ 	.word	0x00000660
        /*0190*/ 	.word	0x000000ff
        /*0194*/ 	.word	0x00000028
        /*0198*/ 	.short	0x0100
        /*019a*/ 	.byte	0x04
	.zero		1


	//   ....[6]....
        /*019c*/ 	.word	0x00000790
        /*01a0*/ 	.word	0x000000ff
        /*01a4*/ 	.word	0x00000030
        /*01a8*/ 	.short	0x0100
        /*01aa*/ 	.byte	0x04
	.zero		1


	//   ....[7]....
        /*01ac*/ 	.word	0x000007a0
        /*01b0*/ 	.word	0x000000ff
        /*01b4*/ 	.word	0x00000050
        /*01b8*/ 	.short	0x0100
        /*01ba*/ 	.byte	0x04
	.zero		1


	//   ....[8]....
        /*01bc*/ 	.word	0x000007b0
        /*01c0*/ 	.word	0x000000ff
        /*01c4*/ 	.word	0x00000038
        /*01c8*/ 	.short	0x0100
        /*01ca*/ 	.byte	0x04
	.zero		1


	//   ....[9]....
        /*01cc*/ 	.word	0x000007c0
        /*01d0*/ 	.word	0x000000ff
        /*01d4*/ 	.word	0x00000058
        /*01d8*/ 	.short	0x0100
        /*01da*/ 	.byte	0x04
	.zero		1


	//   ....[10]....
        /*01dc*/ 	.word	0x000007d0
        /*01e0*/ 	.word	0x000000ff
        /*01e4*/ 	.word	0x00000040
        /*01e8*/ 	.short	0x0100
        /*01ea*/ 	.byte	0x04
	.zero		1


	//   ....[11]....
        /*01ec*/ 	.word	0x000007e0
        /*01f0*/ 	.word	0x000000ff
        /*01f4*/ 	.word	0x00000060
        /*01f8*/ 	.short	0x0100
        /*01fa*/ 	.byte	0x04
	.zero		1


	//   ....[12]....
        /*01fc*/ 	.word	0x000007f0
        /*0200*/ 	.word	0x000000ff
        /*0204*/ 	.word	0x00000048
        /*0208*/ 	.short	0x0100
        /*020a*/ 	.byte	0x04
	.zero		1


	//   ....[13]....
        /*020c*/ 	.word	0x00000800
        /*0210*/ 	.word	0x000000ff
        /*0214*/ 	.word	0x00000068
        /*0218*/ 	.short	0x0100
        /*021a*/ 	.byte	0x04
	.zero		1


	//   ....[14]....
        /*021c*/ 	.word	0x000008f0
        /*0220*/ 	.word	0x000000ff
        /*0224*/ 	.word	0x00000070
        /*0228*/ 	.short	0x0100
        /*022a*/ 	.byte	0x06
	.zero		1


	//   ....[15]....
        /*022c*/ 	.word	0x00000900
        /*0230*/ 	.word	0x000000ff
        /*0234*/ 	.word	0x00000078
        /*0238*/ 	.short	0x0100
        /*023a*/ 	.byte	0x06
	.zero		1


	//   ....[16]....
        /*023c*/ 	.word	0x00000a40
        /*0240*/ 	.word	0x000000ff
        /*0244*/ 	.word	0x00000080
        /*0248*/ 	.short	0x0100
        /*024a*/ 	.byte	0x06
	.zero		1


	//   ....[17]....
        /*024c*/ 	.word	0x00000a50
        /*0250*/ 	.word	0x000000ff
        /*0254*/ 	.word	0x00000090
        /*0258*/ 	.short	0x0100
        /*025a*/ 	.byte	0x06
	.zero		1


	//   ....[18]....
        /*025c*/ 	.word	0x00000a60
        /*0260*/ 	.word	0x000000ff
        /*0264*/ 	.word	0x00000088
        /*0268*/ 	.short	0x0100
        /*026a*/ 	.byte	0x06
	.zero		1


	//   ....[19]....
        /*026c*/ 	.word	0x00000a70
        /*0270*/ 	.word	0x000000ff
        /*0274*/ 	.word	0x00000098
        /*0278*/ 	.short	0x0100
        /*027a*/ 	.byte	0x06
	.zero		1


	//   ....[20]....
        /*027c*/ 	.word	0x00000ba0
        /*0280*/ 	.word	0x000000ff
        /*0284*/ 	.word	0x000000a0
        /*0288*/ 	.short	0x0100
        /*028a*/ 	.byte	0x04
	.zero		1


	//   ....[21]....
        /*028c*/ 	.word	0x00000bb0
        /*0290*/ 	.word	0x000000ff
        /*0294*/ 	.word	0x000000c0
        /*0298*/ 	.short	0x0100
        /*029a*/ 	.byte	0x04
	.zero		1


	//   ....[22]....
        /*029c*/ 	.word	0x00000bc0
        /*02a0*/ 	.word	0x000000ff
        /*02a4*/ 	.word	0x000000a8
        /*02a8*/ 	.short	0x0100
        /*02aa*/ 	.byte	0x04
	.zero		1


	//   ....[23]....
        /*02ac*/ 	.word	0x00000bd0
        /*02b0*/ 	.word	0x000000ff
        /*02b4*/ 	.word	0x000000c8
        /*02b8*/ 	.short	0x0100
        /*02ba*/ 	.byte	0x04
	.zero		1


	//   ....[24]....
        /*02bc*/ 	.word	0x00000be0
        /*02c0*/ 	.word	0x000000ff
        /*02c4*/ 	.word	0x000000b0
        /*02c8*/ 	.short	0x0100
        /*02ca*/ 	.byte	0x04
	.zero		1


	//   ....[25]....
        /*02cc*/ 	.word	0x00000bf0
        /*02d0*/ 	.word	0x000000ff
        /*02d4*/ 	.word	0x000000d0
        /*02d8*/ 	.short	0x0100
        /*02da*/ 	.byte	0x04
	.zero		1


	//   ....[26]....
        /*02dc*/ 	.word	0x00000c00
        /*02e0*/ 	.word	0x000000ff
        /*02e4*/ 	.word	0x000000b8
        /*02e8*/ 	.short	0x0100
        /*02ea*/ 	.byte	0x04
	.zero		1


	//   ....[27]....
        /*02ec*/ 	.word	0x00000c10
        /*02f0*/ 	.word	0x000000ff
        /*02f4*/ 	.word	0x000000d8
        /*02f8*/ 	.short	0x0100
        /*02fa*/ 	.byte	0x04
	.zero		1


	//   ....[28]....
        /*02fc*/ 	.word	0x00000d00
        /*0300*/ 	.word	0x000000ff
        /*0304*/ 	.word	0x000000e0
        /*0308*/ 	.short	0x0100
        /*030a*/ 	.byte	0x04
	.zero		1


	//   ....[29]....
        /*030c*/ 	.word	0x00000d10
        /*0310*/ 	.word	0x000000ff
        /*0314*/ 	.word	0x000000f0
        /*0318*/ 	.short	0x0100
        /*031a*/ 	.byte	0x04
	.zero		1


	//   ....[30]....
        /*031c*/ 	.word	0x00000d20
        /*0320*/ 	.word	0x000000ff
        /*0324*/ 	.word	0x000000e8
        /*0328*/ 	.short	0x0100
        /*032a*/ 	.byte	0x04
	.zero		1


	//   ....[31]....
        /*032c*/ 	.word	0x00000d30
        /*0330*/ 	.word	0x000000ff
        /*0334*/ 	.word	0x000000f8
        /*0338*/ 	.short	0x0100
        /*033a*/ 	.byte	0x04
	.zero		1


	//   ....[32]....
        /*033c*/ 	.word	0x00001890
        /*0340*/ 	.word	0x00000000
        /*0344*/ 	.word	0x000000f0
        /*0348*/ 	.short	0x010a
        /*034a*/ 	.byte	0xff
	.zero		1


	//   ....[33]....
        /*034c*/ 	.word	0x000018c0
        /*0350*/ 	.word	0x00000000
        /*0354*/ 	.word	0x000000e0
        /*0358*/ 	.short	0x0101
        /*035a*/ 	.byte	0xff
	.zero		1


	//   ....[34]....
        /*035c*/ 	.word	0x00001990
        /*0360*/ 	.word	0x000000ff
        /*0364*/ 	.word	0x00000018
        /*0368*/ 	.short	0x010a
        /*036a*/ 	.byte	0x04
	.zero		1


	//   ....[35]....
        /*036c*/ 	.word	0x00001a10
        /*0370*/ 	.word	0x000000ff
        /*0374*/ 	.word	0x00000018
        /*0378*/ 	.short	0x010a
        /*037a*/ 	.byte	0x21
	.zero		1


	//   ....[36]....
        /*037c*/ 	.word	0x00001bb0
        /*0380*/ 	.word	0x000000ff
        /*0384*/ 	.word	0x00000018
        /*0388*/ 	.short	0x010a
        /*038a*/ 	.byte	0x05
	.zero		1


	//   ....[37]....
        /*038c*/ 	.word	0x00001da0
        /*0390*/ 	.word	0x000000ff
        /*0394*/ 	.word	0x00000078
        /*0398*/ 	.short	0x0101
        /*039a*/ 	.byte	0x15
	.zero		1


	//   ....[38]....
        /*039c*/ 	.word	0x00001dc0
        /*03a0*/ 	.word	0x000000ff
        /*03a4*/ 	.word	0x00000018
        /*03a8*/ 	.short	0x010a
        /*03aa*/ 	.byte	0x04
	.zero		1


	//   ....[39]....
        /*03ac*/ 	.word	0x00001e40
        /*03b0*/ 	.word	0x000000ff
        /*03b4*/ 	.word	0x00000018
        /*03b8*/ 	.short	0x010a
        /*03ba*/ 	.byte	0x21
	.zero		1


	//   ....[40]....
        /*03bc*/ 	.word	0x00001fd0
        /*03c0*/ 	.word	0x000000ff
        /*03c4*/ 	.word	0x00000018
        /*03c8*/ 	.short	0x010a
        /*03ca*/ 	.byte	0x05
	.zero		1


	//   ....[41]....
        /*03cc*/ 	.word	0x000021e0
        /*03d0*/ 	.word	0x00000003
        /*03d4*/ 	.word	0x00000080
        /*03d8*/ 	.short	0x010a
        /*03da*/ 	.byte	0xff
	.zero		1


	//   ....[42]....
        /*03dc*/ 	.word	0x00002330
        /*03e0*/ 	.word	0x00000000
        /*03e4*/ 	.word	0x00000000
        /*03e8*/ 	.short	0x0101
        /*03ea*/ 	.byte	0xff
	.zero		1


	//   ....[43]....
        /*03ec*/ 	.word	0x000028f0
        /*03f0*/ 	.word	0x000000ff
        /*03f4*/ 	.word	0x00000000
        /*03f8*/ 	.short	0x010a
        /*03fa*/ 	.byte	0x04
	.zero		1


	//   ....[44]....
        /*03fc*/ 	.word	0x00002980
        /*0400*/ 	.word	0x000000ff
        /*0404*/ 	.word	0x00000000
        /*0408*/ 	.short	0x010a
        /*040a*/ 	.byte	0x05
	.zero		1


	//   ....[45]....
        /*040c*/ 	.word	0x00002a20
        /*0410*/ 	.word	0x00000000
        /*0414*/ 	.word	0x00000000
        /*0418*/ 	.short	0x010a
        /*041a*/ 	.byte	0xff
	.zero		1


	//   ....[46]....
        /*041c*/ 	.word	0x00002b40
        /*0420*/ 	.word	0x00000002
        /*0424*/ 	.word	0x000000e0
        /*0428*/ 	.short	0x010a
        /*042a*/ 	.byte	0xff
	.zero		1


	//   ....[47]....
        /*042c*/ 	.word	0x00002bb0
        /*0430*/ 	.word	0x00000002
        /*0434*/ 	.word	0x00000000
        /*0438*/ 	.short	0x0101
        /*043a*/ 	.byte	0xff
	.zero		1


	//   ....[48]....
        /*043c*/ 	.word	0x00002bd0
        /*0440*/ 	.word	0x000000ff
        /*0444*/ 	.word	0x00000090
        /*0448*/ 	.short	0x010a
        /*044a*/ 	.byte	0x04
	.zero		1


	//   ....[49]....
        /*044c*/ 	.word	0x00002cf0
        /*0450*/ 	.word	0x00000002
        /*0454*/ 	.word	0x00000080
        /*0458*/ 	.short	0x010a
        /*045a*/ 	.byte	0xff
	.zero		1


	//   ....[50]....
        /*045c*/ 	.word	0x00002df0
        /*0460*/ 	.word	0x00000002
        /*0464*/ 	.word	0x00000000
        /*0468*/ 	.short	0x0101
        /*046a*/ 	.byte	0xff
	.zero		1


	//   ....[51]....
        /*046c*/ 	.word	0x00002e80
        /*0470*/ 	.word	0x000000ff
        /*0474*/ 	.word	0x00000090
        /*0478*/ 	.short	0x0106
        /*047a*/ 	.byte	0x04
	.zero		1


	//   ....[52]....
        /*047c*/ 	.word	0x00002ea0
        /*0480*/ 	.word	0x000000ff
        /*0484*/ 	.word	0x00000090
        /*0488*/ 	.short	0x010a
        /*048a*/ 	.byte	0x04
	.zero		1


	//   ....[53]....
        /*048c*/ 	.word	0x00002f30
        /*0490*/ 	.word	0x000000ff
        /*0494*/ 	.word	0x00000090
        /*0498*/ 	.short	0x0106
        /*049a*/ 	.byte	0x07
	.zero		1


	//   ....[54]....
        /*049c*/ 	.word	0x00002f70
        /*04a0*/ 	.word	0x00000000
        /*04a4*/ 	.word	0x00000090
        /*04a8*/ 	.short	0x010a
        /*04aa*/ 	.byte	0xff
	.zero		1


	//   ....[55]....
        /*04ac*/ 	.word	0x00003540
        /*04b0*/ 	.word	0x00000000
        /*04b4*/ 	.word	0x00000080
        /*04b8*/ 	.short	0x010a
        /*04ba*/ 	.byte	0xff
	.zero		1


	//   ....[56]....
        /*04bc*/ 	.word	0x00003650
        /*04c0*/ 	.word	0x00000003
        /*04c4*/ 	.word	0x00000000
        /*04c8*/ 	.short	0x0101
        /*04ca*/ 	.byte	0xff
	.zero		1


	//   ....[57]....
        /*04cc*/ 	.word	0x00003660
        /*04d0*/ 	.word	0x000000ff
        /*04d4*/ 	.word	0x00000000
        /*04d8*/ 	.short	0x010a
        /*04da*/ 	.byte	0x04
	.zero		1


	//   ....[58]....
        /*04dc*/ 	.word	0x00003680
        /*04e0*/ 	.word	0x000000ff
        /*04e4*/ 	.word	0x000000c0
        /*04e8*/ 	.short	0x010a
        /*04ea*/ 	.byte	0x2d
	.zero		1


	//   ....[59]....
        /*04ec*/ 	.word	0x00003750
        /*04f0*/ 	.word	0x000000ff
        /*04f4*/ 	.word	0x00000000
        /*04f8*/ 	.short	0x010a
        /*04fa*/ 	.byte	0x07
	.zero		1


	//   ....[60]....
        /*04fc*/ 	.word	0x00003890
        /*0500*/ 	.word	0x000000ff
        /*0504*/ 	.word	0x00000000
        /*0508*/ 	.short	0x010a
        /*050a*/ 	.byte	0x04
	.zero		1


	//   ....[61]....
        /*050c*/ 	.word	0x00003c60
        /*0510*/ 	.word	0x000000ff
        /*0514*/ 	.word	0x00000000
        /*0518*/ 	.short	0x010a
        /*051a*/ 	.byte	0x04
	.zero		1


	//   ....[62]....
        /*051c*/ 	.word	0x00003cf0
        /*0520*/ 	.word	0x000000ff
        /*0524*/ 	.word	0x00000000
        /*0528*/ 	.short	0x010a
        /*052a*/ 	.byte	0x05
	.zero		1


	//   ....[63]....
        /*052c*/ 	.word	0x00003d80
        /*0530*/ 	.word	0x000000ff
        /*0534*/ 	.word	0x00000000
        /*0538*/ 	.short	0x010a
        /*053a*/ 	.byte	0x05
	.zero		1


	//   ....[64]....
        /*053c*/ 	.word	0x00003e10
        /*0540*/ 	.word	0x000000ff
        /*0544*/ 	.word	0x00000000
        /*0548*/ 	.short	0x010a
        /*054a*/ 	.byte	0x04
	.zero		1


	//   ....[65]....
        /*054c*/ 	.word	0x000042c0
        /*0550*/ 	.word	0x0000000c
        /*0554*/ 	.word	0x00000080
        /*0558*/ 	.short	0x010a
        /*055a*/ 	.byte	0xff
	.zero		1


	//   ....[66]....
        /*055c*/ 	.word	0x00004430
        /*0560*/ 	.word	0x00000000
        /*0564*/ 	.word	0x00000000
        /*0568*/ 	.short	0x0101
        /*056a*/ 	.byte	0xff
	.zero		1


	//   ....[67]....
        /*056c*/ 	.word	0x000048d0
        /*0570*/ 	.word	0x000000ff
        /*0574*/ 	.word	0x00000078
        /*0578*/ 	.short	0x010a
        /*057a*/ 	.byte	0x15
	.zero		1


	//   ....[68]....
        /*057c*/ 	.word	0x00004a50
        /*0580*/ 	.word	0x000000ff
        /*0584*/ 	.word	0x00000050
        /*0588*/ 	.short	0x010a
        /*058a*/ 	.byte	0x15
	.zero		1


	//   ....[69]....
        /*058c*/ 	.word	0x00004bd0
        /*0590*/ 	.word	0x000000ff
        /*0594*/ 	.word	0x00000030
        /*0598*/ 	.short	0x010b
        /*059a*/ 	.byte	0x15
	.zero		1


	//   ....[70]....
        /*059c*/ 	.word	0x00004be0
        /*05a0*/ 	.word	0x000000ff
        /*05a4*/ 	.word	0x00000000
        /*05a8*/ 	.short	0x0101
        /*05aa*/ 	.byte	0x06
	.zero		1


	//   ....[71]....
        /*05ac*/ 	.word	0x00004bf0
        /*05b0*/ 	.word	0x000000ff
        /*05b4*/ 	.word	0x00000058
        /*05b8*/ 	.short	0x010a
        /*05ba*/ 	.byte	0x15
	.zero		1


	//   ....[72]....
        /*05bc*/ 	.word	0x00004d30
        /*05c0*/ 	.word	0x000000ff
        /*05c4*/ 	.word	0x00000038
        /*05c8*/ 	.short	0x010b
        /*05ca*/ 	.byte	0x15
	.zero		1


	//   ....[73]....
        /*05cc*/ 	.word	0x00004d40
        /*05d0*/ 	.word	0x000000ff
        /*05d4*/ 	.word	0x00000000
        /*05d8*/ 	.short	0x0101
        /*05da*/ 	.byte	0x07
	.zero		1


	//   ....[74]....
        /*05dc*/ 	.word	0x00004d50
        /*05e0*/ 	.word	0x000000ff
        /*05e4*/ 	.word	0x00000060
        /*05e8*/ 	.short	0x010a
        /*05ea*/ 	.byte	0x15
	.zero		1


	//   ....[75]....
        /*05ec*/ 	.word	0x00004ea0
        /*05f0*/ 	.word	0x000000ff
        /*05f4*/ 	.word	0x00000040
        /*05f8*/ 	.short	0x010b
        /*05fa*/ 	.byte	0x15
	.zero		1


	//   ....[76]....
        /*05fc*/ 	.word	0x00004eb0
        /*0600*/ 	.word	0x000000ff
        /*0604*/ 	.word	0x00000000
        /*0608*/ 	.short	0x0101
        /*060a*/ 	.byte	0x1d
	.zero		1


	//   ....[77]....
        /*060c*/ 	.word	0x00004ec0
        /*0610*/ 	.word	0x000000ff
        /*0614*/ 	.word	0x00000068
        /*0618*/ 	.short	0x010a
        /*061a*/ 	.byte	0x15
	.zero		1


	//   ....[78]....
        /*061c*/ 	.word	0x00005020
        /*0620*/ 	.word	0x000000ff
        /*0624*/ 	.word	0x00000048
        /*0628*/ 	.short	0x010b
        /*062a*/ 	.byte	0x15
	.zero		1


	//   ....[79]....
        /*062c*/ 	.word	0x00005030
        /*0630*/ 	.word	0x000000ff
        /*0634*/ 	.word	0x00000000
        /*0638*/ 	.short	0x0101
        /*063a*/ 	.byte	0x18
	.zero		1


	//   ....[80]....
        /*063c*/ 	.word	0x00005040
        /*0640*/ 	.word	0x000000ff
        /*0644*/ 	.word	0x00000050
        /*0648*/ 	.short	0x010a
        /*064a*/ 	.byte	0x15
	.zero		1


	//   ....[81]....
        /*064c*/ 	.word	0x000051a0
        /*0650*/ 	.word	0x000000ff
        /*0654*/ 	.word	0x00000030
        /*0658*/ 	.short	0x010b
        /*065a*/ 	.byte	0x15
	.zero		1


	//   ....[82]....
        /*065c*/ 	.word	0x000051b0
        /*0660*/ 	.word	0x000000ff
        /*0664*/ 	.word	0x00000000
        /*0668*/ 	.short	0x0101
        /*066a*/ 	.byte	0x06
	.zero		1


	//   ....[83]....
        /*066c*/ 	.word	0x000051c0
        /*0670*/ 	.word	0x000000ff
        /*0674*/ 	.word	0x00000058
        /*0678*/ 	.short	0x010a
        /*067a*/ 	.byte	0x15
	.zero		1


	//   ....[84]....
        /*067c*/ 	.word	0x00005320
        /*0680*/ 	.word	0x000000ff
        /*0684*/ 	.word	0x00000038
        /*0688*/ 	.short	0x010b
        /*068a*/ 	.byte	0x15
	.zero		1


	//   ....[85]....
        /*068c*/ 	.word	0x00005330
        /*0690*/ 	.word	0x000000ff
        /*0694*/ 	.word	0x00000000
        /*0698*/ 	.short	0x0101
        /*069a*/ 	.byte	0x07
	.zero		1


	//   ....[86]....
        /*069c*/ 	.word	0x00005340
        /*06a0*/ 	.word	0x000000ff
        /*06a4*/ 	.word	0x00000060
        /*06a8*/ 	.short	0x010a
        /*06aa*/ 	.byte	0x15
	.zero		1


	//   ....[87]....
        /*06ac*/ 	.word	0x00005490
        /*06b0*/ 	.word	0x000000ff
        /*06b4*/ 	.word	0x00000040
        /*06b8*/ 	.short	0x010b
        /*06ba*/ 	.byte	0x15
	.zero		1


	//   ....[88]....
        /*06bc*/ 	.word	0x000054a0
        /*06c0*/ 	.word	0x000000ff
        /*06c4*/ 	.word	0x00000000
        /*06c8*/ 	.short	0x0101
        /*06ca*/ 	.byte	0x1d
	.zero		1


	//   ....[89]....
        /*06cc*/ 	.word	0x000054b0
        /*06d0*/ 	.word	0x000000ff
        /*06d4*/ 	.word	0x00000068
        /*06d8*/ 	.short	0x010a
        /*06da*/ 	.byte	0x15
	.zero		1


	//   ....[90]....
        /*06dc*/ 	.word	0x000056a0
        /*06e0*/ 	.word	0x000000ff
        /*06e4*/ 	.word	0x00000048
        /*06e8*/ 	.short	0x010b
        /*06ea*/ 	.byte	0x15
	.zero		1


	//   ....[91]....
        /*06ec*/ 	.word	0x000056b0
        /*06f0*/ 	.word	0x000000ff
        /*06f4*/ 	.word	0x00000000
        /*06f8*/ 	.short	0x0101
        /*06fa*/ 	.byte	0x18
	.zero		1


	//   ....[92]....
        /*06fc*/ 	.word	0x000056d0
        /*0700*/ 	.word	0x000000ff
        /*0704*/ 	.word	0x00000050
        /*0708*/ 	.short	0x010a
        /*070a*/ 	.byte	0x15
	.zero		1


	//   ....[93]....
        /*070c*/ 	.word	0x000056f0
        /*0710*/ 	.word	0x000000ff
        /*0714*/ 	.word	0x00000058
        /*0718*/ 	.short	0x010a
        /*071a*/ 	.byte	0x15
	.zero		1


	//   ....[94]....
        /*071c*/ 	.word	0x00005710
        /*0720*/ 	.word	0x000000ff
        /*0724*/ 	.word	0x00000060
        /*0728*/ 	.short	0x010a
        /*072a*/ 	.byte	0x15
	.zero		1


	//   ....[95]....
        /*072c*/ 	.word	0x00005760
        /*0730*/ 	.word	0x00000002
        /*0734*/ 	.word	0x00000068
        /*0738*/ 	.short	0x010a
        /*073a*/ 	.byte	0xff
	.zero		1


	//   ....[96]....
        /*073c*/ 	.word	0x00005a70
        /*0740*/ 	.word	0x00000000
        /*0744*/ 	.word	0x00000080
        /*0748*/ 	.short	0x010a
        /*074a*/ 	.byte	0xff
	.zero		1


	//   ....[97]....
        /*074c*/ 	.word	0x00005b40
        /*0750*/ 	.word	0x00000000
        /*0754*/ 	.word	0x00000000
        /*0758*/ 	.short	0x0101
        /*075a*/ 	.byte	0xff
	.zero		1


	//   ....[98]....
        /*075c*/ 	.word	0x00006780
        /*0760*/ 	.word	0x000000ff
        /*0764*/ 	.word	0x00000030
        /*0768*/ 	.short	0x010a
        /*076a*/ 	.byte	0x2b
	.zero		1


	//   ....[99]....
        /*076c*/ 	.word	0x000067b0
        /*0770*/ 	.word	0x00000048
        /*0774*/ 	.word	0x000000a0
        /*0778*/ 	.short	0x010a
        /*077a*/ 	.byte	0xff
	.zero		1


	//   ....[100]....
        /*077c*/ 	.word	0x000068a0
        /*0780*/ 	.word	0x000000ff
        /*0784*/ 	.word	0x00000030
        /*0788*/ 	.short	0x010a
        /*078a*/ 	.byte	0x2b
	.zero		1


	//   ....[101]....
        /*078c*/ 	.word	0x00006990
        /*0790*/ 	.word	0x00000048
        /*0794*/ 	.word	0x000000a0
        /*0798*/ 	.short	0x010a
        /*079a*/ 	.byte	0xff
	.zero		1


	//   ....[102]....
        /*079c*/ 	.word	0x00006f60
        /*07a0*/ 	.word	0x00000000
        /*07a4*/ 	.word	0x00000000
        /*07a8*/ 	.short	0x0101
        /*07aa*/ 	.byte	0xff
	.zero		1


	//   ....[103]....
        /*07ac*/ 	.word	0x00006f70
        /*07b0*/ 	.word	0x00000002
        /*07b4*/ 	.word	0x00000030
        /*07b8*/ 	.short	0x010a
        /*07ba*/ 	.byte	0xff
	.zero		1


	//   ....[104]....
        /*07bc*/ 	.word	0x00007050
        /*07c0*/ 	.word	0x00000002
        /*07c4*/ 	.word	0x00000030
        /*07c8*/ 	.short	0x010a
        /*07ca*/ 	.byte	0xff
	.zero		1


	//   ....[105]....
        /*07cc*/ 	.word	0x000076b0
        /*07d0*/ 	.word	0x00000010
        /*07d4*/ 	.word	0x00000000
        /*07d8*/ 	.short	0x0101
        /*07da*/ 	.byte	0xff
	.zero		1


	//   ....[106]....
        /*07dc*/ 	.word	0x000076d0
        /*07e0*/ 	.word	0x00000000
        /*07e4*/ 	.word	0x00000030
        /*07e8*/ 	.short	0x010a
        /*07ea*/ 	.byte	0xff
	.zero		1


	//   ....[107]....
        /*07ec*/ 	.word	0x000077a0
        /*07f0*/ 	.word	0x00000000
        /*07f4*/ 	.word	0x00000030
        /*07f8*/ 	.short	0x010a
        /*07fa*/ 	.byte	0xff
	.zero		1


	//   ....[108]....
        /*07fc*/ 	.word	0x00007e10
        /*0800*/ 	.word	0x00000010
        /*0804*/ 	.word	0x00000000
        /*0808*/ 	.short	0x0101
        /*080a*/ 	.byte	0xff
	.zero		1


	//   ....[109]....
        /*080c*/ 	.word	0x00007e30
        /*0810*/ 	.word	0x00000000
        /*0814*/ 	.word	0x00000030
        /*0818*/ 	.short	0x010a
        /*081a*/ 	.byte	0xff
	.zero		1


	//   ....[110]....
        /*081c*/ 	.word	0x00007f00
        /*0820*/ 	.word	0x00000000
        /*0824*/ 	.word	0x00000030
        /*0828*/ 	.short	0x010a
        /*082a*/ 	.byte	0xff
	.zero		1


	//   ....[111]....
        /*082c*/ 	.word	0x000085a0
        /*0830*/ 	.word	0x00000010
        /*0834*/ 	.word	0x00000000
        /*0838*/ 	.short	0x0101
        /*083a*/ 	.byte	0xff
	.zero		1


	//   ....[112]....
        /*083c*/ 	.word	0x000085c0
        /*0840*/ 	.word	0x00000000
        /*0844*/ 	.word	0x00000030
        /*0848*/ 	.short	0x010a
        /*084a*/ 	.byte	0xff
	.zero		1


	//   ....[113]....
        /*084c*/ 	.word	0x00008690
        /*0850*/ 	.word	0x00000000
        /*0854*/ 	.word	0x00000030
        /*0858*/ 	.short	0x010a
        /*085a*/ 	.byte	0xff
	.zero		1


	//   ....[114]....
        /*085c*/ 	.word	0x00008d70
        /*0860*/ 	.word	0x00000010
        /*0864*/ 	.word	0x00000000
        /*0868*/ 	.short	0x0101
        /*086a*/ 	.byte	0xff
	.zero		1


	//   ....[115]....
        /*086c*/ 	.word	0x00008d90
        /*0870*/ 	.word	0x00000000
        /*0874*/ 	.word	0x00000030
        /*0878*/ 	.short	0x010a
        /*087a*/ 	.byte	0xff
	.zero		1


	//   ....[116]....
        /*087c*/ 	.word	0x00008e60
        /*0880*/ 	.word	0x00000000
        /*0884*/ 	.word	0x00000030
        /*0888*/ 	.short	0x010a
        /*088a*/ 	.byte	0xff
	.zero		1


	//   ....[117]....
        /*088c*/ 	.word	0x00009510
        /*0890*/ 	.word	0x00000010
        /*0894*/ 	.word	0x00000000
        /*0898*/ 	.short	0x0101
        /*089a*/ 	.byte	0xff
	.zero		1


	//   ....[118]....
        /*089c*/ 	.word	0x00009530
        /*08a0*/ 	.word	0x00000000
        /*08a4*/ 	.word	0x00000030
        /*08a8*/ 	.short	0x010a
        /*08aa*/ 	.byte	0xff
	.zero		1


	//   ....[119]....
        /*08ac*/ 	.word	0x00009600
        /*08b0*/ 	.word	0x00000000
        /*08b4*/ 	.word	0x00000030
        /*08b8*/ 	.short	0x010a
        /*08ba*/ 	.byte	0xff
	.zero		1


	//   ....[120]....
        /*08bc*/ 	.word	0x00009cb0
        /*08c0*/ 	.word	0x00000010
        /*08c4*/ 	.word	0x00000000
        /*08c8*/ 	.short	0x0101
        /*08ca*/ 	.byte	0xff
	.zero		1


	//   ....[121]....
        /*08cc*/ 	.word	0x00009cd0
        /*08d0*/ 	.word	0x00000000
        /*08d4*/ 	.word	0x00000030
        /*08d8*/ 	.short	0x010a
        /*08da*/ 	.byte	0xff
	.zero		1


	//   ....[122]....
        /*08dc*/ 	.word	0x00009da0
        /*08e0*/ 	.word	0x00000000
        /*08e4*/ 	.word	0x00000030
        /*08e8*/ 	.short	0x010a
        /*08ea*/ 	.byte	0xff
	.zero		1


	//   ....[123]....
        /*08ec*/ 	.word	0x0000a070
        /*08f0*/ 	.word	0x000000ff
        /*08f4*/ 	.word	0x00000000
        /*08f8*/ 	.short	0x0101
        /*08fa*/ 	.byte	0x04
	.zero		1


	//   ....[124]....
        /*08fc*/ 	.word	0x0000a480
        /*0900*/ 	.word	0x00000000
        /*0904*/ 	.word	0x00000000
        /*0908*/ 	.short	0x0101
        /*090a*/ 	.byte	0xff
	.zero		1


	//   ....[125]....
        /*090c*/ 	.word	0x0000a730
        /*0910*/ 	.word	0x000000ff
        /*0914*/ 	.word	0x00000000
        /*0918*/ 	.short	0x0101
        /*091a*/ 	.byte	0x04
	.zero		1


	//   ....[126]....
        /*091c*/ 	.word	0x0000a750
        /*0920*/ 	.word	0x00000000
        /*0924*/ 	.word	0x000000f0
        /*0928*/ 	.short	0x010a
        /*092a*/ 	.byte	0xff
	.zero		1


	//   ....[127]....
        /*092c*/ 	.word	0x0000a7b0
        /*0930*/ 	.word	0x00000000
        /*0934*/ 	.word	0x00000018
        /*0938*/ 	.short	0x010a
        /*093a*/ 	.byte	0xff
	.zero		1


	//   ....[128]....
        /*093c*/ 	.word	0x0000a810
        /*0940*/ 	.word	0x00000000
        /*0944*/ 	.word	0x00000018
        /*0948*/ 	.short	0x010a
        /*094a*/ 	.byte	0xff
	.zero		1


	//   ....[129]....
        /*094c*/ 	.word	0x0000a860
        /*0950*/ 	.word	0x00000003
        /*0954*/ 	.word	0x00000080
        /*0958*/ 	.short	0x010a
        /*095a*/ 	.byte	0xff
	.zero		1


	//   ....[130]....
        /*095c*/ 	.word	0x0000a8c0
        /*0960*/ 	.word	0x00000000
        /*0964*/ 	.word	0x00000000
        /*0968*/ 	.short	0x010a
        /*096a*/ 	.byte	0xff
	.zero		1


	//   ....[131]....
        /*096c*/ 	.word	0x0000a920
        /*0970*/ 	.word	0x00000000
        /*0974*/ 	.word	0x00000000
        /*0978*/ 	.short	0x010a
        /*097a*/ 	.byte	0xff
	.zero		1


	//   ....[132]....
        /*097c*/ 	.word	0x0000a970
        /*0980*/ 	.word	0x00000002
        /*0984*/ 	.word	0x000000e0
        /*0988*/ 	.short	0x010a
        /*098a*/ 	.byte	0xff
	.zero		1


	//   ....[133]....
        /*098c*/ 	.word	0x0000a9d0
        /*0990*/ 	.word	0x00000002
        /*0994*/ 	.word	0x00000090
        /*0998*/ 	.short	0x010a
        /*099a*/ 	.byte	0xff
	.zero		1


	//   ....[134]....
        /*099c*/ 	.word	0x0000aa20
        /*09a0*/ 	.word	0x00000002
        /*09a4*/ 	.word	0x00000080
        /*09a8*/ 	.short	0x010a
        /*09aa*/ 	.byte	0xff
	.zero		1


	//   ....[135]....
        /*09ac*/ 	.word	0x0000aa80
        /*09b0*/ 	.word	0x00000000
        /*09b4*/ 	.word	0x00000090
        /*09b8*/ 	.short	0x010a
        /*09ba*/ 	.byte	0xff
	.zero		1


	//   ....[136]....
        /*09bc*/ 	.word	0x0000aad0
        /*09c0*/ 	.word	0x00000000
        /*09c4*/ 	.word	0x00000080
        /*09c8*/ 	.short	0x010a
        /*09ca*/ 	.byte	0xff
	.zero		1


	//   ....[137]....
        /*09cc*/ 	.word	0x0000ab30
        /*09d0*/ 	.word	0x00000002
        /*09d4*/ 	.word	0x000000c0
        /*09d8*/ 	.short	0x010a
        /*09da*/ 	.byte	0xff
	.zero		1


	//   ....[138]....
        /*09dc*/ 	.word	0x0000ab90
        /*09e0*/ 	.word	0x00000000
        /*09e4*/ 	.word	0x00000000
        /*09e8*/ 	.short	0x010a
        /*09ea*/ 	.byte	0xff
	.zero		1


	//   ....[139]....
        /*09ec*/ 	.word	0x0000abf0
        /*09f0*/ 	.word	0x00000000
        /*09f4*/ 	.word	0x00000000
        /*09f8*/ 	.short	0x010a
        /*09fa*/ 	.byte	0xff
	.zero		1


	//   ....[140]....
        /*09fc*/ 	.word	0x0000ac50
        /*0a00*/ 	.word	0x00000000
        /*0a04*/ 	.word	0x00000000
        /*0a08*/ 	.short	0x010a
        /*0a0a*/ 	.byte	0xff
	.zero		1


	//   ....[141]....
        /*0a0c*/ 	.word	0x0000acb0
        /*0a10*/ 	.word	0x00000000
        /*0a14*/ 	.word	0x00000000
        /*0a18*/ 	.short	0x010a
        /*0a1a*/ 	.byte	0xff
	.zero		1


	//   ....[142]....
        /*0a1c*/ 	.word	0x0000ad10
        /*0a20*/ 	.word	0x00000000
        /*0a24*/ 	.word	0x00000000
        /*0a28*/ 	.short	0x010a
        /*0a2a*/ 	.byte	0xff
	.zero		1


	//   ....[143]....
        /*0a2c*/ 	.word	0x0000ad60
        /*0a30*/ 	.word	0x0000000c
        /*0a34*/ 	.word	0x00000080
        /*0a38*/ 	.short	0x010a
        /*0a3a*/ 	.byte	0xff
	.zero		1


	//   ....[144]....
        /*0a3c*/ 	.word	0x0000adc0
        /*0a40*/ 	.word	0x00000000
        /*0a44*/ 	.word	0x00000078
        /*0a48*/ 	.short	0x010a
        /*0a4a*/ 	.byte	0xff
	.zero		1


	//   ....[145]....
        /*0a4c*/ 	.word	0x0000ae20
        /*0a50*/ 	.word	0x00000000
        /*0a54*/ 	.word	0x00000050
        /*0a58*/ 	.short	0x010a
        /*0a5a*/ 	.byte	0xff
	.zero		1


	//   ....[146]....
        /*0a5c*/ 	.word	0x0000ae80
        /*0a60*/ 	.word	0x00000000
        /*0a64*/ 	.word	0x00000058
        /*0a68*/ 	.short	0x010a
        /*0a6a*/ 	.byte	0xff
	.zero		1


	//   ....[147]....
        /*0a6c*/ 	.word	0x0000aee0
        /*0a70*/ 	.word	0x00000000
        /*0a74*/ 	.word	0x00000060
        /*0a78*/ 	.short	0x010a
        /*0a7a*/ 	.byte	0xff
	.zero		1


	//   ....[148]....
        /*0a7c*/ 	.word	0x0000af40
        /*0a80*/ 	.word	0x00000000
        /*0a84*/ 	.word	0x00000068
        /*0a88*/ 	.short	0x010a
        /*0a8a*/ 	.byte	0xff
	.zero		1


	//   ....[149]....
        /*0a8c*/ 	.word	0x0000afa0
        /*0a90*/ 	.word	0x00000000
        /*0a94*/ 	.word	0x00000050
        /*0a98*/ 	.short	0x010a
        /*0a9a*/ 	.byte	0xff
	.zero		1


	//   ....[150]....
        /*0a9c*/ 	.word	0x0000b000
        /*0aa0*/ 	.word	0x00000000
        /*0aa4*/ 	.word	0x00000058
        /*0aa8*/ 	.short	0x010a
        /*0aaa*/ 	.byte	0xff
	.zero		1


	//   ....[151]....
        /*0aac*/ 	.word	0x0000b060
        /*0ab0*/ 	.word	0x00000000
        /*0ab4*/ 	.word	0x00000060
        /*0ab8*/ 	.short	0x010a
        /*0aba*/ 	.byte	0xff
	.zero		1


	//   ....[152]....
        /*0abc*/ 	.word	0x0000b0c0
        /*0ac0*/ 	.word	0x00000000
        /*0ac4*/ 	.word	0x00000068
        /*0ac8*/ 	.short	0x010a
        /*0aca*/ 	.byte	0xff
	.zero		1


	//   ....[153]....
        /*0acc*/ 	.word	0x0000b120
        /*0ad0*/ 	.word	0x00000000
        /*0ad4*/ 	.word	0x00000050
        /*0ad8*/ 	.short	0x010a
        /*0ada*/ 	.byte	0xff
	.zero		1


	//   ....[154]....
        /*0adc*/ 	.word	0x0000b180
        /*0ae0*/ 	.word	0x00000000
        /*0ae4*/ 	.word	0x00000058
        /*0ae8*/ 	.short	0x010a
        /*0aea*/ 	.byte	0xff
	.zero		1


	//   ....[155]....
        /*0aec*/ 	.word	0x0000b1e0
        /*0af0*/ 	.word	0x00000002
        /*0af4*/ 	.word	0x00000060
        /*0af8*/ 	.short	0x010a
        /*0afa*/ 	.byte	0xff
	.zero		1


	//   ....[156]....
        /*0afc*/ 	.word	0x0000b230
        /*0b00*/ 	.word	0x00000000
        /*0b04*/ 	.word	0x00000080
        /*0b08*/ 	.short	0x010a
        /*0b0a*/ 	.byte	0xff
	.zero		1


	//   ....[157]....
        /*0b0c*/ 	.word	0x0000b290
        /*0b10*/ 	.word	0x00000002
        /*0b14*/ 	.word	0x00000030
        /*0b18*/ 	.short	0x010a
        /*0b1a*/ 	.byte	0xff
	.zero		1


	//   ....[158]....
        /*0b1c*/ 	.word	0x0000b2e0
        /*0b20*/ 	.word	0x00000048
        /*0b24*/ 	.word	0x000000a0
        /*0b28*/ 	.short	0x010a
        /*0b2a*/ 	.byte	0xff
	.zero		1


	//   ....[159]....
        /*0b2c*/ 	.word	0x0000b330
        /*0b30*/ 	.word	0x00000002
        /*0b34*/ 	.word	0x00000030
        /*0b38*/ 	.short	0x010a
        /*0b3a*/ 	.byte	0xff
	.zero		1


	//   ....[160]....
        /*0b3c*/ 	.word	0x0000b380
        /*0b40*/ 	.word	0x00000000
        /*0b44*/ 	.word	0x00000030
        /*0b48*/ 	.short	0x010a
        /*0b4a*/ 	.byte	0xff
	.zero		1


	//   ....[161]....
        /*0b4c*/ 	.word	0x0000b3d0
        /*0b50*/ 	.word	0x00000000
        /*0b54*/ 	.word	0x00000030
        /*0b58*/ 	.short	0x010a
        /*0b5a*/ 	.byte	0xff
	.zero		1


	//   ....[162]....
        /*0b5c*/ 	.word	0x0000b420
        /*0b60*/ 	.word	0x00000000
        /*0b64*/ 	.word	0x00000030
        /*0b68*/ 	.short	0x010a
        /*0b6a*/ 	.byte	0xff
	.zero		1


	//   ....[163]....
        /*0b6c*/ 	.word	0x0000b470
        /*0b70*/ 	.word	0x00000000
        /*0b74*/ 	.word	0x00000030
        /*0b78*/ 	.short	0x010a
        /*0b7a*/ 	.byte	0xff
	.zero		1


	//   ....[164]....
        /*0b7c*/ 	.word	0x0000b4c0
        /*0b80*/ 	.word	0x00000000
        /*0b84*/ 	.word	0x00000030
        /*0b88*/ 	.short	0x010a
        /*0b8a*/ 	.byte	0xff
	.zero		1


	//   ....[165]....
        /*0b8c*/ 	.word	0x0000b510
        /*0b90*/ 	.word	0x00000000
        /*0b94*/ 	.word	0x00000030
        /*0b98*/ 	.short	0x010a
        /*0b9a*/ 	.byte	0xff
	.zero		1


	//----- nvinfo : EIATTR_NUM_MBARRIERS
	.align		4
.L_47:
        /*0b9c*/ 	.byte	0x03, 0x38
        /*0b9e*/ 	.short	0x0020


	//----- nvinfo : EIATTR_EXIT_INSTR_OFFSETS
	.align		4
        /*0ba0*/ 	.byte	0x04, 0x1c
        /*0ba2*/ 	.short	(.L_49 - .L_48)


	//   ....[0]....
.L_48:
        /*0ba4*/ 	.word	0x00002a50


	//   ....[1]....
        /*0ba8*/ 	.word	0x00002f40


	//   ....[2]....
        /*0bac*/ 	.word	0x00002fa0


	//   ....[3]....
        /*0bb0*/ 	.word	0x00004070


	//   ....[4]....
        /*0bb4*/ 	.word	0x00005790


	//   ....[5]....
        /*0bb8*/ 	.word	0x000057d0


	//   ....[6]....
        /*0bbc*/ 	.word	0x0000a620


	//   ....[7]....
        /*0bc0*/ 	.word	0x0000a6a0


	//   ....[8]....
        /*0bc4*/ 	.word	0x0000a6d0


	//   ....[9]....
        /*0bc8*/ 	.word	0x0000a740


	//----- nvinfo : EIATTR_MAX_THREADS
	.align		4
.L_49:
        /*0bcc*/ 	.byte	0x04, 0x05
        /*0bce*/ 	.short	(.L_51 - .L_50)
.L_50:
        /*0bd0*/ 	.word	0x00000100
        /*0bd4*/ 	.word	0x00000001
        /*0bd8*/ 	.word	0x00000001


	//----- nvinfo : EIATTR_CRS_STACK_SIZE
	.align		4
.L_51:
        /*0bdc*/ 	.byte	0x04, 0x1e
        /*0bde*/ 	.short	(.L_53 - .L_52)
.L_52:
        /*0be0*/ 	.word	0x00000000


	//----- nvinfo : EIATTR_CBANK_PARAM_SIZE
	.align		4
.L_53:
        /*0be4*/ 	.byte	0x03, 0x19
        /*0be6*/ 	.short	0x0800


	//----- nvinfo : EIATTR_PARAM_CBANK
	.align		4
        /*0be8*/ 	.byte	0x04, 0x0a
        /*0bea*/ 	.short	(.L_55 - .L_54)
	.align		4
.L_54:
        /*0bec*/ 	.word	index@(.nv.constant0._ZN7cutlass13device_kernelINS_4gemm6kernel13GemmUniversalIN4cute5tupleIJiiiiEEENS1_10collective13CollectiveMmaINS1_35MainloopSm100TmaUmmaWarpSpecializedILi3ELi2ELi4ENS5_IJNS4_1CILi1EEENSA_ILi2EEESB_EEEEENS5_IJNSA_ILi128EEESF_NSA_ILi64EEEEEEfNS5_IJlSB_lEEEfSI_NS4_8TiledMMAINS4_8MMA_AtomIJNS4_17SM100_MMA_TF32_SSINS_10tfloat32_tESM_fLi128ELi128ELNS4_4UMMA5MajorE0ELSO_0ELNSN_7ScaleInE0ELSP_0EEEEEENS4_6LayoutINS5_IJSB_SB_SB_EEENS5_IJNSA_ILi0EEESU_SU_EEEEENS5_IJNS4_10UnderscoreESX_SX_EEEEENS4_23SM90_TMA_LOAD_MULTICASTENS4_14ComposedLayoutINS4_7SwizzleILi3ELi4ELi3EEENS4_18smem_ptr_flag_bitsILi32EEENSS_INS5_IJNSA_ILi8EEENSA_ILi32EEEEEENS5_IJS17_SB_EEEEEEEvNS4_8identityENS4_13SM90_TMA_LOADES1B_vS1C_EENS_8epilogue10collective18CollectiveEpilogueINS1F_23Sm100TmaWarpSpecializedILi4ELi2ELi16ELb1ELb0EEEJSH_NS5_IJNSS_ISF_SB_EENSS_INSA_ILi16EEESB_EEEEEfSI_fSI_NS1F_6fusion15FusionCallbacksIS1J_NS1O_17LinearCombinationIffffLNS_15FloatRoundStyleE2EEESH_S1N_JEEENS4_5SM1004TMEM4LOAD26SM100_TMEM_LOAD_32dp32b16xES1D_NS11_INS12_ILi2ELi4ELi3EEES15_NSS_INS5_IJS16_S1L_EEENS5_IJS1L_SB_EEEEEEENS4_39AutoVectorizingCopyWithAssumedAlignmentILi128EEENS4_14SM90_TMA_STOREES22_S24_S24_EEEvvEEEEvNT_6ParamsE)
        /*0bf0*/ 	.short	0x0380
        /*0bf2*/ 	.short	0x0800


	//----- nvinfo : EIATTR_SW_WAR
	.align		4
.L_55:
        /*0bf4*/ 	.byte	0x04, 0x36
        /*0bf6*/ 	.short	(.L_57 - .L_56)
.L_56:
        /*0bf8*/ 	.word	0x00000008
.L_57:


//--------------------- .nv.callgraph             --------------------------
	.section	.nv.callgraph,"",@"SHT_CUDA_CALLGRAPH"
	.align	4
	.sectionentsize	8
	.align		4
        /*0000*/ 	.word	0x00000000
	.align		4
        /*0004*/ 	.word	0xffffffff
	.align		4
        /*0008*/ 	.word	index@(_ZN7cutlass13device_kernelINS_4gemm6kernel13GemmUniversalIN4cute5tupleIJiiiiEEENS1_10collective13CollectiveMmaINS1_35MainloopSm100TmaUmmaWarpSpecializedILi3ELi2ELi4ENS5_IJNS4_1CILi1EEENSA_ILi2EEESB_EEEEENS5_IJNSA_ILi128EEESF_NSA_ILi64EEEEEEfNS5_IJlSB_lEEEfSI_NS4_8TiledMMAINS4_8MMA_AtomIJNS4_17SM100_MMA_TF32_SSINS_10tfloat32_tESM_fLi128ELi128ELNS4_4UMMA5MajorE0ELSO_0ELNSN_7ScaleInE0ELSP_0EEEEEENS4_6LayoutINS5_IJSB_SB_SB_EEENS5_IJNSA_ILi0EEESU_SU_EEEEENS5_IJNS4_10UnderscoreESX_SX_EEEEENS4_23SM90_TMA_LOAD_MULTICASTENS4_14ComposedLayoutINS4_7SwizzleILi3ELi4ELi3EEENS4_18smem_ptr_flag_bitsILi32EEENSS_INS5_IJNSA_ILi8EEENSA_ILi32EEEEEENS5_IJS17_SB_EEEEEEEvNS4_8identityENS4_13SM90_TMA_LOADES1B_vS1C_EENS_8epilogue10collective18CollectiveEpilogueINS1F_23Sm100TmaWarpSpecializedILi4ELi2ELi16ELb1ELb0EEEJSH_NS5_IJNSS_ISF_SB_EENSS_INSA_ILi16EEESB_EEEEEfSI_fSI_NS1F_6fusion15FusionCallbacksIS1J_NS1O_17LinearCombinationIffffLNS_15FloatRoundStyleE2EEESH_S1N_JEEENS4_5SM1004TMEM4LOAD26SM100_TMEM_LOAD_32dp32b16xES1D_NS11_INS12_ILi2ELi4ELi3EEES15_NSS_INS5_IJS16_S1L_EEENS5_IJS1L_SB_EEEEEEENS4_39AutoVectorizingCopyWithAssumedAlignmentILi128EEENS4_14SM90_TMA_STOREES22_S24_S24_EEEvvEEEEvNT_6ParamsE)
	.align		4
        /*000c*/ 	.word	index@(__assertfail)
	.align		4
        /*0010*/ 	.word	0x00000000
	.align		4
        /*0014*/ 	.word	0xfffffffe
	.align		4
        /*0018*/ 	.word	0x00000000
	.align		4
        /*001c*/ 	.word	0xfffffffd
	.align		4
        /*0020*/ 	.word	0x00000000
	.align		4
        /*0024*/ 	.word	0xfffffffc


//--------------------- .nv.constant4             --------------------------
	.section	.nv.constant4,"a",@progbits
	.align	8
	.align		8
.nv.constant4:
        /*0000*/ 	.dword	__assertfail
	.align		8
        /*0008*/ 	.dword	__unnamed_1
	.align		8
        /*0010*/ 	.dword	__unnamed_2
	.align		8
        /*0018*/ 	.dword	_ZN40_INTERNAL_b03fea6e_4_k_cu_bdb6d948_321364cuda3std3__45__cpo5beginE
	.align		8
        /*0020*/ 	.dword	_ZN40_INTERNAL_b03fea6e_4_k_cu_bdb6d948_321364cuda3std3__45__cpo3endE
	.align		8
        /*0028*/ 	.dword	_ZN40_INTERNAL_b03fea6e_4_k_cu_bdb6d948_321364cuda3std3__45__cpo6cbeginE
	.align		8
        /*0030*/ 	.dword	_ZN40_INTERNAL_b03fea6e_4_k_cu_bdb6d948_321364cuda3std3__45__cpo4cendE
	.align		8
        /*0038*/ 	.dword	_ZN40_INTERNAL_b03fea6e_4_k_cu_bdb6d948_321364cuda3std3__442_GLOBAL__N__b03fea6e_4_k_cu_bdb6d948_321366ignoreE
	.align		8
        /*0040*/ 	.dword	_ZN40_INTERNAL_b03fea6e_4_k_cu_bdb6d948_321364cuda3std3__419piecewise_constructE
	.align		8
        /*0048*/ 	.dword	_ZN40_INTERNAL_b03fea6e_4_k_cu_bdb6d948_321364cuda3std3__48in_placeE
	.align		8
        /*0050*/ 	.dword	_ZN40_INTERNAL_b03fea6e_4_k_cu_bdb6d948_321364cuda3std6ranges3__45__cpo4swapE
	.align		8
        /*0058*/ 	.dword	_ZN40_INTERNAL_b03fea6e_4_k_cu_bdb6d948_321364cuda3std6ranges3__45__cpo9iter_moveE
	.align		8
        /*0060*/ 	.dword	_ZN40_INTERNAL_b03fea6e_4_k_cu_bdb6d948_321364cute7productE
	.align		8
        /*0068*/ 	.dword	_ZN40_INTERNAL_b03fea6e_4_k_cu_bdb6d948_321364cute1_E
	.align		8
        /*0070*/ 	.dword	$str$25
	.align		8
        /*0078*/ 	.dword	$str$26
	.align		8
        /*0080*/ 	.dword	$str$27
	.align		8
        /*0088*/ 	.dword	$str$28


//--------------------- .text._ZN7cutlass13device_kernelINS_4gemm6kernel13GemmUniversalIN4cute5tupleIJiiiiEEENS1_10collective13CollectiveMmaINS1_35MainloopSm100TmaUmmaWarpSpecializedILi3ELi2ELi4ENS5_IJNS4_1CILi1EEENSA_ILi2EEESB_EEEEENS5_IJNSA_ILi128EEESF_NSA_ILi64EEEEEEfNS5_IJlSB_lEEEfSI_NS4_8TiledMMAINS4_8MMA_AtomIJNS4_17SM100_MMA_TF32_SSINS_10tfloat32_tESM_fLi128ELi128ELNS4_4UMMA5MajorE0ELSO_0ELNSN_7ScaleInE0ELSP_0EEEEEENS4_6LayoutINS5_IJSB_SB_SB_EEENS5_IJNSA_ILi0EEESU_SU_EEEEENS5_IJNS4_10UnderscoreESX_SX_EEEEENS4_23SM90_TMA_LOAD_MULTICASTENS4_14ComposedLayoutINS4_7SwizzleILi3ELi4ELi3EEENS4_18smem_ptr_flag_bitsILi32EEENSS_INS5_IJNSA_ILi8EEENSA_ILi32EEEEEENS5_IJS17_SB_EEEEEEEvNS4_8identityENS4_13SM90_TMA_LOADES1B_vS1C_EENS_8epilogue10collective18CollectiveEpilogueINS1F_23Sm100TmaWarpSpecializedILi4ELi2ELi16ELb1ELb0EEEJSH_NS5_IJNSS_ISF_SB_EENSS_INSA_ILi16EEESB_EEEEEfSI_fSI_NS1F_6fusion15FusionCallbacksIS1J_NS1O_17LinearCombinationIffffLNS_15FloatRoundStyleE2EEESH_S1N_JEEENS4_5SM1004TMEM4LOAD26SM100_TMEM_LOAD_32dp32b16xES1D_NS11_INS12_ILi2ELi4ELi3EEES15_NSS_INS5_IJS16_S1L_EEENS5_IJS1L_SB_EEEEEEENS4_39AutoVectorizingCopyWithAssumedAlignmentILi128EEENS4_14SM90_TMA_STOREES22_S24_S24_EEEvvEEEEvNT_6ParamsE --------------------------
	.section	.text._ZN7cutlass13device_kernelINS_4gemm6kernel13GemmUniversalIN4cute5tupleIJiiiiEEENS1_10collective13CollectiveMmaINS1_35MainloopSm100TmaUmmaWarpSpecializedILi3ELi2ELi4ENS5_IJNS4_1CILi1EEENSA_ILi2EEESB_EEEEENS5_IJNSA_ILi128EEESF_NSA_ILi64EEEEEEfNS5_IJlSB_lEEEfSI_NS4_8TiledMMAINS4_8MMA_AtomIJNS4_17SM100_MMA_TF32_SSINS_10tfloat32_tESM_fLi128ELi128ELNS4_4UMMA5MajorE0ELSO_0ELNSN_7ScaleInE0ELSP_0EEEEEENS4_6LayoutINS5_IJSB_SB_SB_EEENS5_IJNSA_ILi0EEESU_SU_EEEEENS5_IJNS4_10UnderscoreESX_SX_EEEEENS4_23SM90_TMA_LOAD_MULTICASTENS4_14ComposedLayoutINS4_7SwizzleILi3ELi4ELi3EEENS4_18smem_ptr_flag_bitsILi32EEENSS_INS5_IJNSA_ILi8EEENSA_ILi32EEEEEENS5_IJS17_SB_EEEEEEEvNS4_8identityENS4_13SM90_TMA_LOADES1B_vS1C_EENS_8epilogue10collective18CollectiveEpilogueINS1F_23Sm100TmaWarpSpecializedILi4ELi2ELi16ELb1ELb0EEEJSH_NS5_IJNSS_ISF_SB_EENSS_INSA_ILi16EEESB_EEEEEfSI_fSI_NS1F_6fusion15FusionCallbacksIS1J_NS1O_17LinearCombinationIffffLNS_15FloatRoundStyleE2EEESH_S1N_JEEENS4_5SM1004TMEM4LOAD26SM100_TMEM_LOAD_32dp32b16xES1D_NS11_INS12_ILi2ELi4ELi3EEES15_NSS_INS5_IJS16_S1L_EEENS5_IJS1L_SB_EEEEEEENS4_39AutoVectorizingCopyWithAssumedAlignmentILi128EEENS4_14SM90_TMA_STOREES22_S24_S24_EEEvvEEEEvNT_6ParamsE,"ax",@progbits
	.align	128
.text._ZN7cutlass13device_kernelINS_4gemm6kernel13GemmUniversalIN4cute5tupleIJiiiiEEENS1_10collective13CollectiveMmaINS1_35MainloopSm100TmaUmmaWarpSpecializedILi3ELi2ELi4ENS5_IJNS4_1CILi1EEENSA_ILi2EEESB_EEEEENS5_IJNSA_ILi128EEESF_NSA_ILi64EEEEEEfNS5_IJlSB_lEEEfSI_NS4_8TiledMMAINS4_8MMA_AtomIJNS4_17SM100_MMA_TF32_SSINS_10tfloat32_tESM_fLi128ELi128ELNS4_4UMMA5MajorE0ELSO_0ELNSN_7ScaleInE0ELSP_0EEEEEENS4_6LayoutINS5_IJSB_SB_SB_EEENS5_IJNSA_ILi0EEESU_SU_EEEEENS5_IJNS4_10UnderscoreESX_SX_EEEEENS4_23SM90_TMA_LOAD_MULTICASTENS4_14ComposedLayoutINS4_7SwizzleILi3ELi4ELi3EEENS4_18smem_ptr_flag_bitsILi32EEENSS_INS5_IJNSA_ILi8EEENSA_ILi32EEEEEENS5_IJS17_SB_EEEEEEEvNS4_8identityENS4_13SM90_TMA_LOADES1B_vS1C_EENS_8epilogue10collective18CollectiveEpilogueINS1F_23Sm100TmaWarpSpecializedILi4ELi2ELi16ELb1ELb0EEEJSH_NS5_IJNSS_ISF_SB_EENSS_INSA_ILi16EEESB_EEEEEfSI_fSI_NS1F_6fusion15FusionCallbacksIS1J_NS1O_17LinearCombinationIffffLNS_15FloatRoundStyleE2EEESH_S1N_JEEENS4_5SM1004TMEM4LOAD26SM100_TMEM_LOAD_32dp32b16xES1D_NS11_INS12_ILi2ELi4ELi3EEES15_NSS_INS5_IJS16_S1L_EEENS5_IJS1L_SB_EEEEEEENS4_39AutoVectorizingCopyWithAssumedAlignmentILi128EEENS4_14SM90_TMA_STOREES22_S24_S24_EEEvvEEEEvNT_6ParamsE:
        .type           _ZN7cutlass13device_kernelINS_4gemm6kernel13GemmUniversalIN4cute5tupleIJiiiiEEENS1_10collective13CollectiveMmaINS1_35MainloopSm100TmaUmmaWarpSpecializedILi3ELi2ELi4ENS5_IJNS4_1CILi1EEENSA_ILi2EEESB_EEEEENS5_IJNSA_ILi128EEESF_NSA_ILi64EEEEEEfNS5_IJlSB_lEEEfSI_NS4_8TiledMMAINS4_8MMA_AtomIJNS4_17SM100_MMA_TF32_SSINS_10tfloat32_tESM_fLi128ELi128ELNS4_4UMMA5MajorE0ELSO_0ELNSN_7ScaleInE0ELSP_0EEEEEENS4_6LayoutINS5_IJSB_SB_SB_EEENS5_IJNSA_ILi0EEESU_SU_EEEEENS5_IJNS4_10UnderscoreESX_SX_EEEEENS4_23SM90_TMA_LOAD_MULTICASTENS4_14ComposedLayoutINS4_7SwizzleILi3ELi4ELi3EEENS4_18smem_ptr_flag_bitsILi32EEENSS_INS5_IJNSA_ILi8EEENSA_ILi32EEEEEENS5_IJS17_SB_EEEEEEEvNS4_8identityENS4_13SM90_TMA_LOADES1B_vS1C_EENS_8epilogue10collective18CollectiveEpilogueINS1F_23Sm100TmaWarpSpecializedILi4ELi2ELi16ELb1ELb0EEEJSH_NS5_IJNSS_ISF_SB_EENSS_INSA_ILi16EEESB_EEEEEfSI_fSI_NS1F_6fusion15FusionCallbacksIS1J_NS1O_17LinearCombinationIffffLNS_15FloatRoundStyleE2EEESH_S1N_JEEENS4_5SM1004TMEM4LOAD26SM100_TMEM_LOAD_32dp32b16xES1D_NS11_INS12_ILi2ELi4ELi3EEES15_NSS_INS5_IJS16_S1L_EEENS5_IJS1L_SB_EEEEEEENS4_39AutoVectorizingCopyWithAssumedAlignmentILi128EEENS4_14SM90_TMA_STOREES22_S24_S24_EEEvvEEEEvNT_6ParamsE,@function
        .size           _ZN7cutlass13device_kernelINS_4gemm6kernel13GemmUniversalIN4cute5tupleIJiiiiEEENS1_10collective13CollectiveMmaINS1_35MainloopSm100TmaUmmaWarpSpecializedILi3ELi2ELi4ENS5_IJNS4_1CILi1EEENSA_ILi2EEESB_EEEEENS5_IJNSA_ILi128EEESF_NSA_ILi64EEEEEEfNS5_IJlSB_lEEEfSI_NS4_8TiledMMAINS4_8MMA_AtomIJNS4_17SM100_MMA_TF32_SSINS_10tfloat32_tESM_fLi128ELi128ELNS4_4UMMA5MajorE0ELSO_0ELNSN_7ScaleInE0ELSP_0EEEEEENS4_6LayoutINS5_IJSB_SB_SB_EEENS5_IJNSA_ILi0EEESU_SU_EEEEENS5_IJNS4_10UnderscoreESX_SX_EEEEENS4_23SM90_TMA_LOAD_MULTICASTENS4_14ComposedLayoutINS4_7SwizzleILi3ELi4ELi3EEENS4_18smem_ptr_flag_bitsILi32EEENSS_INS5_IJNSA_ILi8EEENSA_ILi32EEEEEENS5_IJS17_SB_EEEEEEEvNS4_8identityENS4_13SM90_TMA_LOADES1B_vS1C_EENS_8epilogue10collective18CollectiveEpilogueINS1F_23Sm100TmaWarpSpecializedILi4ELi2ELi16ELb1ELb0EEEJSH_NS5_IJNSS_ISF_SB_EENSS_INSA_ILi16EEESB_EEEEEfSI_fSI_NS1F_6fusion15FusionCallbacksIS1J_NS1O_17LinearCombinationIffffLNS_15FloatRoundStyleE2EEESH_S1N_JEEENS4_5SM1004TMEM4LOAD26SM100_TMEM_LOAD_32dp32b16xES1D_NS11_INS12_ILi2ELi4ELi3EEES15_NSS_INS5_IJS16_S1L_EEENS5_IJS1L_SB_EEEEEEENS4_39AutoVectorizingCopyWithAssumedAlignmentILi128EEENS4_14SM90_TMA_STOREES22_S24_S24_EEEvvEEEEvNT_6ParamsE,(.L_x_224 - _ZN7cutlass13device_kernelINS_4gemm6kernel13GemmUniversalIN4cute5tupleIJiiiiEEENS1_10collective13CollectiveMmaINS1_35MainloopSm100TmaUmmaWarpSpecializedILi3ELi2ELi4ENS5_IJNS4_1CILi1EEENSA_ILi2EEESB_EEEEENS5_IJNSA_ILi128EEESF_NSA_ILi64EEEEEEfNS5_IJlSB_lEEEfSI_NS4_8TiledMMAINS4_8MMA_AtomIJNS4_17SM100_MMA_TF32_SSINS_10tfloat32_tESM_fLi128ELi128ELNS4_4UMMA5MajorE0ELSO_0ELNSN_7ScaleInE0ELSP_0EEEEEENS4_6LayoutINS5_IJSB_SB_SB_EEENS5_IJNSA_ILi0EEESU_SU_EEEEENS5_IJNS4_10UnderscoreESX_SX_EEEEENS4_23SM90_TMA_LOAD_MULTICASTENS4_14ComposedLayoutINS4_7SwizzleILi3ELi4ELi3EEENS4_18smem_ptr_flag_bitsILi32EEENSS_INS5_IJNSA_ILi8EEENSA_ILi32EEEEEENS5_IJS17_SB_EEEEEEEvNS4_8identityENS4_13SM90_TMA_LOADES1B_vS1C_EENS_8epilogue10collective18CollectiveEpilogueINS1F_23Sm100TmaWarpSpecializedILi4ELi2ELi16ELb1ELb0EEEJSH_NS5_IJNSS_ISF_SB_EENSS_INSA_ILi16EEESB_EEEEEfSI_fSI_NS1F_6fusion15FusionCallbacksIS1J_NS1O_17LinearCombinationIffffLNS_15FloatRoundStyleE2EEESH_S1N_JEEENS4_5SM1004TMEM4LOAD26SM100_TMEM_LOAD_32dp32b16xES1D_NS11_INS12_ILi2ELi4ELi3EEES15_NSS_INS5_IJS16_S1L_EEENS5_IJS1L_SB_EEEEEEENS4_39AutoVectorizingCopyWithAssumedAlignmentILi128EEENS4_14SM90_TMA_STOREES22_S24_S24_EEEvvEEEEvNT_6ParamsE)
        .other          _ZN7cutlass13device_kernelINS_4gemm6kernel13GemmUniversalIN4cute5tupleIJiiiiEEENS1_10collective13CollectiveMmaINS1_35MainloopSm100TmaUmmaWarpSpecializedILi3ELi2ELi4ENS5_IJNS4_1CILi1EEENSA_ILi2EEESB_EEEEENS5_IJNSA_ILi128EEESF_NSA_ILi64EEEEEEfNS5_IJlSB_lEEEfSI_NS4_8TiledMMAINS4_8MMA_AtomIJNS4_17SM100_MMA_TF32_SSINS_10tfloat32_tESM_fLi128ELi128ELNS4_4UMMA5MajorE0ELSO_0ELNSN_7ScaleInE0ELSP_0EEEEEENS4_6LayoutINS5_IJSB_SB_SB_EEENS5_IJNSA_ILi0EEESU_SU_EEEEENS5_IJNS4_10UnderscoreESX_SX_EEEEENS4_23SM90_TMA_LOAD_MULTICASTENS4_14ComposedLayoutINS4_7SwizzleILi3ELi4ELi3EEENS4_18smem_ptr_flag_bitsILi32EEENSS_INS5_IJNSA_ILi8EEENSA_ILi32EEEEEENS5_IJS17_SB_EEEEEEEvNS4_8identityENS4_13SM90_TMA_LOADES1B_vS1C_EENS_8epilogue10collective18CollectiveEpilogueINS1F_23Sm100TmaWarpSpecializedILi4ELi2ELi16ELb1ELb0EEEJSH_NS5_IJNSS_ISF_SB_EENSS_INSA_ILi16EEESB_EEEEEfSI_fSI_NS1F_6fusion15FusionCallbacksIS1J_NS1O_17LinearCombinationIffffLNS_15FloatRoundStyleE2EEESH_S1N_JEEENS4_5SM1004TMEM4LOAD26SM100_TMEM_LOAD_32dp32b16xES1D_NS11_INS12_ILi2ELi4ELi3EEES15_NSS_INS5_IJS16_S1L_EEENS5_IJS1L_SB_EEEEEEENS4_39AutoVectorizingCopyWithAssumedAlignmentILi128EEENS4_14SM90_TMA_STOREES22_S24_S24_EEEvvEEEEvNT_6ParamsE,@"STO_CUDA_ENTRY STV_DEFAULT"
_ZN7cutlass13device_kernelINS_4gemm6kernel13GemmUniversalIN4cute5tupleIJiiiiEEENS1_10collective13CollectiveMmaINS1_35MainloopSm100TmaUmmaWarpSpecializedILi3ELi2ELi4ENS5_IJNS4_1CILi1EEENSA_ILi2EEESB_EEEEENS5_IJNSA_ILi128EEESF_NSA_ILi64EEEEEEfNS5_IJlSB_lEEEfSI_NS4_8TiledMMAINS4_8MMA_AtomIJNS4_17SM100_MMA_TF32_SSINS_10tfloat32_tESM_fLi128ELi128ELNS4_4UMMA5MajorE0ELSO_0ELNSN_7ScaleInE0ELSP_0EEEEEENS4_6LayoutINS5_IJSB_SB_SB_EEENS5_IJNSA_ILi0EEESU_SU_EEEEENS5_IJNS4_10UnderscoreESX_SX_EEEEENS4_23SM90_TMA_LOAD_MULTICASTENS4_14ComposedLayoutINS4_7SwizzleILi3ELi4ELi3EEENS4_18smem_ptr_flag_bitsILi32EEENSS_INS5_IJNSA_ILi8EEENSA_ILi32EEEEEENS5_IJS17_SB_EEEEEEEvNS4_8identityENS4_13SM90_TMA_LOADES1B_vS1C_EENS_8epilogue10collective18CollectiveEpilogueINS1F_23Sm100TmaWarpSpecializedILi4ELi2ELi16ELb1ELb0EEEJSH_NS5_IJNSS_ISF_SB_EENSS_INSA_ILi16EEESB_EEEEEfSI_fSI_NS1F_6fusion15FusionCallbacksIS1J_NS1O_17LinearCombinationIffffLNS_15FloatRoundStyleE2EEESH_S1N_JEEENS4_5SM1004TMEM4LOAD26SM100_TMEM_LOAD_32dp32b16xES1D_NS11_INS12_ILi2ELi4ELi3EEES15_NSS_INS5_IJS16_S1L_EEENS5_IJS1L_SB_EEEEEEENS4_39AutoVectorizingCopyWithAssumedAlignmentILi128EEENS4_14SM90_TMA_STOREES22_S24_S24_EEEvvEEEEvNT_6ParamsE:
[----:B------:R-:W1:Y:S01]  /*0000*/  LDC R1, c[0x0][0x37c] ;  /* 0x0000df00ff017b82 */ /* 0x000e620000000800 */
[----:B------:R-:W2:Y:S01]  /*0010*/  S2R R65, SR_TID.X ;  /* 0x0000000000417919 */ /* 0x000ea20000002100 */
[----:B------:R-:W3:Y:S01]  /*0020*/  LDCU.64 UR8, c[0x0][0x890] ;  /* 0x00011200ff0877ac */ /* 0x000ee20008000a00 */
[----:B------:R-:W-:Y:S02]  /*0030*/  PRMT R26, RZ, 0x7610, R26 ;  /* 0x00007610ff1a7816 */ /* 0x000fe4000000001a */
[----:B------:R-:W-:Y:S01]  /*0040*/  ELECT P3, URZ, PT ;  /* 0x0000000000ff782f */ /* 0x000fe20003860000 */
[----:B---3--:R-:W-:-:S04]  /*0050*/  UISETP.NE.U32.AND UP0, UPT, UR8, URZ, UPT ;  /* 0x000000ff0800728c */ /* 0x008fc8000bf05070 */
[----:B------:R-:W-:Y:S01]  /*0060*/  UISETP.NE.AND.EX UP0, UPT, UR9, URZ, UPT, UP0 ;  /* 0x000000ff0900728c */ /* 0x000fe2000bf05300 */
[----:B--2---:R-:W-:-:S05]  /*0070*/  SHF.R.U32.HI R52, RZ, 0x5, R65 ;  /* 0x00000005ff347819 */ /* 0x004fca0000011641 */
[----:B------:R-:W2:Y:S02]  /*0080*/  SHFL.IDX PT, R0, R52, RZ, 0x1f ;  /* 0x00001fff34007589 */ /* 0x000ea400000e0000 */
[----:B--2---:R-:W-:Y:S01]  /*0090*/  R2UR UR17, R0 ;  /* 0x00000000001172ca */ /* 0x004fe200000e0000 */
[----:B-1----:R-:W-:-:S14]  /*00a0*/  BRA.U UP0, `(.L_x_0) ;  /* 0x0000000100307547 */ /* 0x002fdc000b800000 */
[----:B------:R-:W1:Y:S02]  /*00b0*/  LDCU.64 UR4, c[0x0][0x888] ;  /* 0x00011100ff0477ac */ /* 0x000e640008000a00 */
[----:B-1----:R-:W-:-:S04]  /*00c0*/  UISETP.NE.U32.AND UP0, UPT, UR4, URZ, UPT ;  /* 0x000000ff0400728c */ /* 0x002fc8000bf05070 */
[----:B------:R-:W-:-:S09]  /*00d0*/  UISETP.NE.AND.EX UP0, UPT, UR5, URZ, UPT, UP0 ;  /* 0x000000ff0500728c */ /* 0x000fd2000bf05300 */
[----:B------:R-:W-:Y:S05]  /*00e0*/  BRA.U !UP0, `(.L_x_1) ;  /* 0x0000000108147547 */ /* 0x000fea000b800000 */
[----:B------:R-:W1:Y:S01]  /*00f0*/  LDC.64 R2, c[0x0][0x888] ;  /* 0x00022200ff027b82 */ /* 0x000e620000000a00 */
[----:B------:R-:W1:Y:S02]  /*0100*/  LDCU.64 UR4, c[0x0][0x358] ;  /* 0x00006b00ff0477ac */ /* 0x000e640008000a00 */
[----:B-1----:R1:W5:Y:S01]  /*0110*/  LDG.E R27, desc[UR4][R2.64] ;  /* 0x00000004021b7981 */ /* 0x002362000c1e1900 */
[----:B------:R-:W-:Y:S01]  /*0120*/  HFMA2 R26, -RZ, RZ, 0, 5.9604644775390625e-08 ;  /* 0x00000001ff1a7431 */ /* 0x000fe200000001ff */
[----:B------:R-:W-:Y:S05]  /*0130*/  BRA `(.L_x_0) ;  /* 0x00000000000c7947 */ /* 0x000fea0003800000 */
.L_x_1:
[----:B------:R-:W1:Y:S01]  /*0140*/  LDCU UR4, c[0x0][0x880] ;  /* 0x00011000ff0477ac */ /* 0x000e620008000800 */
[----:B------:R-:W-:Y:S01]  /*0150*/  HFMA2 R26, -RZ, RZ, 0, 5.9604644775390625e-08 ;  /* 0x00000001ff1a7431 */ /* 0x000fe200000001ff */
[----:B-1----:R-:W-:-:S07]  /*0160*/  MOV R27, UR4 ;  /* 0x00000004001b7c02 */ /* 0x002fce0008000f00 */
.L_x_0:
[----:B------:R-:W2:Y:S02]  /*0170*/  LDCU.64 UR4, c[0x0][0x8b0] ;  /* 0x00011600ff0477ac */ /* 0x000ea40008000a00 */
[----:B--2---:R-:W-:-:S04]  /*0180*/  UISETP.NE.U32.AND UP0, UPT, UR4, URZ, UPT ;  /* 0x000000ff0400728c */ /* 0x004fc8000bf05070 */
[----:B------:R-:W-:-:S09]  /*0190*/  UISETP.NE.AND.EX UP0, UPT, UR5, URZ, UPT, UP0 ;  /* 0x000000ff0500728c */ /* 0x000fd2000bf05300 */
[----:B------:R-:W-:Y:S05]  /*01a0*/  BRA.U UP0, `(.L_x_2) ;  /* 0x0000000100287547 */ /* 0x000fea000b800000 */
[----:B------:R-:W2:Y:S02]  /*01b0*/  LDCU.64 UR4, c[0x0][0x8a8] ;  /* 0x00011500ff0477ac */ /* 0x000ea40008000a00 */
[----:B--2---:R-:W-:-:S04]  /*01c0*/  UISETP.NE.U32.AND UP0, UPT, UR4, URZ, UPT ;  /* 0x000000ff0400728c */ /* 0x004fc8000bf05070 */
[----:B------:R-:W-:-:S09]  /*01d0*/  UISETP.NE.AND.EX UP0, UPT, UR5, URZ, UPT, UP0 ;  /* 0x000000ff0500728c */ /* 0x000fd2000bf05300 */
[----:B------:R-:W-:Y:S05]  /*01e0*/  BRA.U !UP0, `(.L_x_3) ;  /* 0x0000000108107547 */ /* 0x000fea000b800000 */
[----:B------:R-:W2:Y:S01]  /*01f0*/  LDC.64 R24, c[0x0][0x8a8] ;  /* 0x00022a00ff187b82 */ /* 0x000ea20000000a00 */
[----:B------:R-:W2:Y:S02]  /*0200*/  LDCU.64 UR4, c[0x0][0x358] ;  /* 0x00006b00ff0477ac */ /* 0x000ea40008000a00 */
[----:B--2---:R2:W5:Y:S01]  /*0210*/  LDG.E R24, desc[UR4][R24.64] ;  /* 0x0000000418187981 */ /* 0x004562000c1e1900 */
[----:B------:R-:W-:Y:S05]  /*0220*/  BRA `(.L_x_2) ;  /* 0x0000000000087947 */ /* 0x000fea0003800000 */
.L_x_3:
[----:B------:R-:W2:Y:S02]  /*0230*/  LDCU UR4, c[0x0][0x8a0] ;  /* 0x00011400ff0477ac */ /* 0x000ea40008000800 */
[----:B--2---:R-:W-:Y:S02]  /*0240*/  MOV R24, UR4 ;  /* 0x0000000400187c02 */ /* 0x004fe40008000f00 */
.L_x_2:
[----:B------:R-:W-:Y:S01]  /*0250*/  IMAD.U32 R0, RZ, RZ, UR17 ;  /* 0x00000011ff007e24 */ /* 0x000fe2000f8e00ff */
[----:B------:R-:W-:Y:S04]  /*0260*/  BSSY.RECONVERGENT B0, `(.L_x_4) ;  /* 0x000000c000007945 */ /* 0x000fe80003800200 */
[C---:B------:R-:W-:Y:S02]  /*0270*/  ISETP.NE.OR P1, PT, R0.reuse, 0x1, !P3 ;  /* 0x000000010000780c */ /* 0x040fe40005f25670 */
[----:B------:R-:W-:-:S11]  /*0280*/  ISETP.NE.OR P0, PT, R0, 0x3, !P3 ;  /* 0x000000030000780c */ /* 0x000fd60005f05670 */
[----:B------:R-:W-:Y:S05]  /*0290*/  @P1 BRA `(.L_x_5) ;  /* 0x0000000000201947 */ /* 0x000fea0003800000 */
[----:B------:R-:W3:Y:S02]  /*02a0*/  LDCU.64 UR4, c[0x0][0x348] ;  /* 0x00006900ff0477ac */ /* 0x000ee40008000a00 */
[----:B---3--:R-:W-:Y:S02]  /*02b0*/  UIADD3 UR6, UP1, UPT, UR4, 0x80, URZ ;  /* 0x0000008004067890 */ /* 0x008fe4000ff3e0ff */
[----:B------:R-:W-:Y:S02]  /*02c0*/  UIADD3 UR4, UP0, UPT, UR4, 0x180, URZ ;  /* 0x0000018004047890 */ /* 0x000fe4000ff1e0ff */
[----:B------:R-:W-:Y:S02]  /*02d0*/  UIADD3.X UR7, UPT, UPT, URZ, UR5, URZ, UP1, !UPT ;  /* 0x00000005ff077290 */ /* 0x000fe40008ffe4ff */
[----:B------:R-:W-:-:S07]  /*02e0*/  UIADD3.X UR5, UPT, UPT, URZ, UR5, URZ, UP0, !UPT ;  /* 0x00000005ff057290 */ /* 0x000fce00087fe4ff */
[----:B------:R3:W-:Y:S02]  /*02f0*/  UTMACCTL.PF [UR6] ;  /* 0x00000000060079b9 */ /* 0x0007e40008040000 */
[----:B------:R3:W-:Y:S02]  /*0300*/  UTMACCTL.PF [UR4] ;  /* 0x00000000040079b9 */ /* 0x0007e40008040000 */
[----:B---3--:R-:W-:Y:S01]  /*0310*/  NOP ;  /* 0x0000000000007918 */ /* 0x008fe20000000000 */
.L_x_5:
[----:B------:R-:W-:Y:S05]  /*0320*/  BSYNC.RECONVERGENT B0 ;  /* 0x0000000000007941 */ /* 0x000fea0003800200 */
.L_x_4:
[----:B------:R-:W-:Y:S04]  /*0330*/  BSSY.RECONVERGENT B0, `(.L_x_6) ;  /* 0x000000a000007945 */ /* 0x000fe80003800200 */
        /* <DEDUP_REMOVED lines=9> */
.L_x_7:
[----:B------:R-:W-:Y:S05]  /*03d0*/  BSYNC.RECONVERGENT B0 ;  /* 0x0000000000007941 */ /* 0x000fea0003800200 */
.L_x_6:
[----:B------:R-:W3:Y:S01]  /*03e0*/  LDCU.64 UR4, c[0x0][0x888] ;  /* 0x00011100ff0477ac */ /* 0x000ee20008000a00 */
[----:B------:R-:W-:Y:S02]  /*03f0*/  UISETP.EQ.U32.AND UP1, UPT, UR8, URZ, UPT ;  /* 0x000000ff0800728c */ /* 0x000fe4000bf22070 */
[----:B------:R-:W-:Y:S02]  /*0400*/  UPLOP3.LUT UP3, UPT, UPT, UPT, UPT, 0x80, 0x8 ;  /* 0x000000000008789c */ /* 0x000fe40003f6f070 */
[----:B---3--:R-:W-:-:S04]  /*0410*/  UISETP.NE.U32.AND UP0, UPT, UR4, URZ, UPT ;  /* 0x000000ff0400728c */ /* 0x008fc8000bf05070 */
[----:B------:R-:W-:-:S04]  /*0420*/  UISETP.NE.AND.EX UP0, UPT, UR5, URZ, UPT, UP0 ;  /* 0x000000ff0500728c */ /* 0x000fc8000bf05300 */
[----:B------:R-:W-:-:S04]  /*0430*/  UISETP.EQ.OR.EX UP2, UPT, UR9, URZ, !UP0, UP1 ;  /* 0x000000ff0900728c */ /* 0x000fc8000c742710 */
[----:B------:R-:W-:-:S06]  /*0440*/  UP2UR UR4, UPR, URZ, 0x4 ;  /* 0x00000004ff047883 */ /* 0x000fcc0008000000 */
[----:B------:R-:W-:Y:S01]  /*0450*/  MOV R55, UR4 ;  /* 0x0000000400377c02 */ /* 0x000fe20008000f00 */
[----:B------:R-:W-:Y:S06]  /*0460*/  BRA.U !UP2, `(.L_x_8) ;  /* 0x000000010a207547 */ /* 0x000fec000b800000 */
[----:B------:R-:W-:Y:S01]  /*0470*/  UISETP.NE.U32.AND UP1, UPT, UR8, URZ, UPT ;  /* 0x000000ff0800728c */ /* 0x000fe2000bf25070 */
[----:B-----5:R-:W-:Y:S01]  /*0480*/  FSETP.NEU.AND P0, PT, R27, RZ, PT ;  /* 0x000000ff1b00720b */ /* 0x020fe20003f0d000 */
[----:B------:R-:W-:Y:S02]  /*0490*/  USEL UR4, URZ, 0xffffffff, UP0 ;  /* 0xffffffffff047887 */ /* 0x000fe40008000000 */
[----:B------:R-:W-:-:S10]  /*04a0*/  UISETP.NE.AND.EX UP1, UPT, UR9, URZ, UPT, UP1 ;  /* 0x000000ff0900728c */ /* 0x000fd4000bf25310 */
[----:B------:R-:W-:Y:S01]  /*04b0*/  VOTEU.ANY UP0, P0 ;  /* 0x0000000000ff7886 */ /* 0x000fe20000000100 */
[----:B------:R-:W-:-:S04]  /*04c0*/  @!UP1 USEL UR4, URZ, 0xffffffff, UP0 ;  /* 0xffffffffff049887 */ /* 0x000fc80008000000 */
[----:B------:R-:W-:-:S04]  /*04d0*/  ULOP3.LUT UR4, UR4, 0x1, URZ, 0xc0, !UPT ;  /* 0x0000000104047892 */ /* 0x000fc8000f8ec0ff */
[----:B------:R-:W-:-:S11]  /*04e0*/  UISETP.NE.U32.AND UP3, UPT, UR4, 0x1, UPT ;  /* 0x000000010400788c */ /* 0x000fd6000bf65070 */
.L_x_8:
[----:B-1----:R-:W1:Y:S01]  /*04f0*/  SHFL.IDX PT, R2, R52, RZ, 0x1f ;  /* 0x00001fff34027589 */ /* 0x002e6200000e0000 */
[----:B------:R-:W-:-:S04]  /*0500*/  UISETP.NE.AND UP0, UPT, UR17, 0x2, UPT ;  /* 0x000000021100788c */ /* 0x000fc8000bf05270 */
[----:B------:R-:W-:Y:S01]  /*0510*/  USEL UR53, URZ, 0x1, UP0 ;  /* 0x00000001ff357887 */ /* 0x000fe20008000000 */
[----:B-1----:R-:W-:-:S13]  /*0520*/  ISETP.NE.AND P0, PT, R2, RZ, PT ;  /* 0x000000ff0200720c */ /* 0x002fda0003f05270 */
[----:B------:R-:W-:Y:S05]  /*0530*/  @P0 BRA `(.L_x_9) ;  /* 0x0000000000500947 */ /* 0x000fea0003800000 */
[----:B------:R-:W1:Y:S01]  /*0540*/  S2UR UR4, SR_CgaCtaId ;  /* 0x00000000000479c3 */ /* 0x000e620000008800 */
[----:B------:R-:W-:Y:S01]  /*0550*/  UMOV UR5, 0x400 ;  /* 0x0000040000057882 */ /* 0x000fe20000000000 */
[----:B------:R-:W-:Y:S01]  /*0560*/  UMOV UR8, 0x1 ;  /* 0x0000000100087882 */ /* 0x000fe20000000000 */
[----:B------:R-:W-:Y:S01]  /*0570*/  UMOV UR6, 0x2 ;  /* 0x0000000200067882 */ /* 0x000fe20000000000 */
[----:B------:R-:W-:-:S04]  /*0580*/  UIADD3 UR8, UPT, UPT, -UR8, 0x100000, URZ ;  /* 0x0010000008087890 */ /* 0x000fc8000fffe1ff */
[----:B------:R-:W-:Y:S02]  /*0590*/  USHF.L.U32 UR9, UR8, 0xb, URZ ;  /* 0x0000000b08097899 */ /* 0x000fe400080006ff */
[----:B------:R-:W-:Y:S02]  /*05a0*/  USHF.L.U32 UR8, UR8, 0x1, URZ ;  /* 0x0000000108087899 */ /* 0x000fe400080006ff */
[----:B------:R-:W-:-:S04]  /*05b0*/  UIADD3 UR6, UPT, UPT, -UR6, 0x100000, URZ ;  /* 0x0010000006067890 */ /* 0x000fc8000fffe1ff */
[----:B------:R-:W-:Y:S02]  /*05c0*/  USHF.L.U32 UR7, UR6, 0xb, URZ ;  /* 0x0000000b06077899 */ /* 0x000fe400080006ff */
[----:B------:R-:W-:Y:S01]  /*05d0*/  USHF.L.U32 UR6, UR6, 0x1, URZ ;  /* 0x0000000106067899 */ /* 0x000fe200080006ff */
[----:B------:R-:W-:Y:S01]  /*05e0*/  ELECT P0, URZ, PT ;  /* 0x0000000000ff782f */ /* 0x000fe20003800000 */
[----:B-1----:R-:W-:Y:S01]  /*05f0*/  ULEA UR4, UR4, UR5, 0x18 ;  /* 0x0000000504047291 */ /* 0x002fe2000f8ec0ff */
[----:B------:R-:W1:Y:S11]  /*0600*/  FENCE.VIEW.ASYNC.S ;  /* 0x00000000000073c6 */ /* 0x000e760000000000 */
[----:B-1----:R1:W3:Y:S01]  /*0610*/  SYNCS.EXCH.64 URZ, [UR4], UR8 ;  /* 0x0000000804ff75b2 */ /* 0x0022e20008000100 */
[----:B------:R1:W4:Y:S01]  /*0620*/  SYNCS.EXCH.64 URZ, [UR4+0x18], UR6 ;  /* 0x0000180604ff75b2 */ /* 0x0003220008000100 */
[----:B------:R1:W1:Y:S01]  /*0630*/  SYNCS.EXCH.64 URZ, [UR4+0x8], UR8 ;  /* 0x0000080804ff75b2 */ /* 0x0002620008000100 */
[----:B------:R1:W1:Y:S01]  /*0640*/  SYNCS.EXCH.64 URZ, [UR4+0x20], UR6 ;  /* 0x0000200604ff75b2 */ /* 0x0002620008000100 */
[----:B------:R1:W1:Y:S01]  /*0650*/  SYNCS.EXCH.64 URZ, [UR4+0x10], UR8 ;  /* 0x0000100804ff75b2 */ /* 0x0002620008000100 */
[----:B------:R1:W1:Y:S01]  /*0660*/  SYNCS.EXCH.64 URZ, [UR4+0x28], UR6 ;  /* 0x0000280604ff75b2 */ /* 0x0002620008000100 */
[----:B------:R-:W-:Y:S01]  /*0670*/  NOP ;  /* 0x0000000000007918 */ /* 0x000fe20000000000 */
.L_x_9:
[----:B------:R-:W2:Y:S01]  /*0680*/  SHFL.IDX PT, R2, R52, RZ, 0x1f ;  /* 0x00001fff34027589 */ /* 0x000ea200000e0000 */
[----:B------:R-:W-:Y:S01]  /*0690*/  NOP ;  /* 0x0000000000007918 */ /* 0x000fe20000000000 */
[----:B--2---:R-:W-:-:S13]  /*06a0*/  ISETP.NE.AND P0, PT, R2, 0x1, PT ;  /* 0x000000010200780c */ /* 0x004fda0003f05270 */
[----:B------:R-:W-:Y:S05]  /*06b0*/  @P0 BRA `(.L_x_10) ;  /* 0x0000000000580947 */ /* 0x000fea0003800000 */
[----:B-1----:R-:W1:Y:S01]  /*06c0*/  S2UR UR4, SR_CgaCtaId ;  /* 0x00000000000479c3 */ /* 0x002e620000008800 */
        /* <DEDUP_REMOVED lines=12> */
[----:B-1----:R2:W1:Y:S01]  /*0790*/  SYNCS.EXCH.64 URZ, [UR4+0x30], UR8 ;  /* 0x0000300804ff75b2 */ /* 0x0024620008000100 */
[----:B------:R2:W1:Y:S01]  /*07a0*/  SYNCS.EXCH.64 URZ, [UR4+0x50], UR6 ;  /* 0x0000500604ff75b2 */ /* 0x0004620008000100 */
[----:B------:R2:W1:Y:S01]  /*07b0*/  SYNCS.EXCH.64 URZ, [UR4+0x38], UR8 ;  /* 0x0000380804ff75b2 */ /* 0x0004620008000100 */
[----:B------:R2:W1:Y:S01]  /*07c0*/  SYNCS.EXCH.64 URZ, [UR4+0x58], UR6 ;  /* 0x0000580604ff75b2 */ /* 0x0004620008000100 */
[----:B------:R2:W1:Y:S01]  /*07d0*/  SYNCS.EXCH.64 URZ, [UR4+0x40], UR8 ;  /* 0x0000400804ff75b2 */ /* 0x0004620008000100 */
[----:B------:R2:W1:Y:S01]  /*07e0*/  SYNCS.EXCH.64 URZ, [UR4+0x60], UR6 ;  /* 0x0000600604ff75b2 */ /* 0x0004620008000100 */
[----:B------:R2:W1:Y:S01]  /*07f0*/  SYNCS.EXCH.64 URZ, [UR4+0x48], UR8 ;  /* 0x0000480804ff75b2 */ /* 0x0004620008000100 */
[----:B------:R2:W1:Y:S02]  /*0800*/  SYNCS.EXCH.64 URZ, [UR4+0x68], UR6 ;  /* 0x0000680604ff75b2 */ /* 0x0004640008000100 */
[----:B--2---:R-:W-:Y:S01]  /*0810*/  NOP ;  /* 0x0000000000007918 */ /* 0x004fe20000000000 */
.L_x_10:
[----:B------:R-:W2:Y:S01]  /*0820*/  SHFL.IDX PT, R2, R52, RZ, 0x1f ;  /* 0x00001fff34027589 */ /* 0x000ea200000e0000 */
[----:B------:R-:W-:Y:S01]  /*0830*/  NOP ;  /* 0x0000000000007918 */ /* 0x000fe20000000000 */
[----:B--2---:R-:W-:-:S13]  /*0840*/  ISETP.NE.AND P0, PT, R2, 0x3, PT ;  /* 0x000000030200780c */ /* 0x004fda0003f05270 */
[----:B------:R-:W-:Y:S05]  /*0850*/  @P0 BRA `(.L_x_11) ;  /* 0x0000000000300947 */ /* 0x000fea0003800000 */
[----:B-1----:R-:W1:Y:S01]  /*0860*/  S2UR UR4, SR_CgaCtaId ;  /* 0x00000000000479c3 */ /* 0x002e620000008800 */
[----:B------:R-:W-:Y:S01]  /*0870*/  UMOV UR6, 0x400 ;  /* 0x0000040000067882 */ /* 0x000fe20000000000 */
[----:B------:R-:W-:Y:S01]  /*0880*/  UMOV UR5, 0x20 ;  /* 0x0000002000057882 */ /* 0x000fe20000000000 */
[----:B------:R-:W-:Y:S01]  /*0890*/  ELECT P0, URZ, PT ;  /* 0x0000000000ff782f */ /* 0x000fe20003800000 */
[----:B-1----:R-:W-:Y:S02]  /*08a0*/  ULEA UR6, UR4, UR6, 0x18 ;  /* 0x0000000604067291 */ /* 0x002fe4000f8ec0ff */
[----:B------:R-:W-:-:S04]  /*08b0*/  UIADD3 UR4, UPT, UPT, -UR5, 0x100000, URZ ;  /* 0x0010000005047890 */ /* 0x000fc8000fffe1ff */
[----:B------:R-:W-:Y:S02]  /*08c0*/  USHF.L.U32 UR5, UR4, 0xb, URZ ;  /* 0x0000000b04057899 */ /* 0x000fe400080006ff */
[----:B------:R-:W-:Y:S01]  /*08d0*/  USHF.L.U32 UR4, UR4, 0x1, URZ ;  /* 0x0000000104047899 */ /* 0x000fe200080006ff */
[----:B------:R-:W1:Y:S11]  /*08e0*/  FENCE.VIEW.ASYNC.S ;  /* 0x00000000000073c6 */ /* 0x000e760000000000 */
[----:B-1----:R2:W1:Y:S01]  /*08f0*/  SYNCS.EXCH.64 URZ, [UR6+0x70], UR4 ;  /* 0x0000700406ff75b2 */ /* 0x0024620008000100 */
[----:B------:R2:W1:Y:S02]  /*0900*/  SYNCS.EXCH.64 URZ, [UR6+0x78], UR4 ;  /* 0x0000780406ff75b2 */ /* 0x0004640008000100 */
[----:B--2---:R-:W-:Y:S01]  /*0910*/  NOP ;  /* 0x0000000000007918 */ /* 0x004fe20000000000 */
.L_x_11:
[----:B------:R-:W2:Y:S01]  /*0920*/  SHFL.IDX PT, R2, R52, RZ, 0x1f ;  /* 0x00001fff34027589 */ /* 0x000ea200000e0000 */
[----:B------:R-:W-:Y:S01]  /*0930*/  NOP ;  /* 0x0000000000007918 */ /* 0x000fe20000000000 */
[----:B--2---:R-:W-:-:S13]  /*0940*/  ISETP.NE.AND P0, PT, R2, 0x4, PT ;  /* 0x000000040200780c */ /* 0x004fda0003f05270 */
[----:B------:R-:W-:Y:S05]  /*0950*/  @P0 BRA `(.L_x_12) ;  /* 0x00000000004c0947 */ /* 0x000fea0003800000 */
[----:B-1----:R-:W1:Y:S01]  /*0960*/  S2UR UR6, SR_CgaCtaId ;  /* 0x00000000000679c3 */ /* 0x002e620000008800 */
[----:B------:R-:W-:Y:S01]  /*0970*/  UMOV UR4, 0x1e0 ;  /* 0x000001e000047882 */ /* 0x000fe20000000000 */
[----:B------:R-:W-:Y:S01]  /*0980*/  UMOV UR5, 0x400 ;  /* 0x0000040000057882 */ /* 0x000fe20000000000 */
[----:B------:R-:W-:Y:S01]  /*0990*/  USEL UR4, UR4, 0x1a0, UP3 ;  /* 0x000001a004047887 */ /* 0x000fe20009800000 */
[----:B------:R-:W-:Y:S01]  /*09a0*/  UMOV UR8, 0x1 ;  /* 0x0000000100087882 */ /* 0x000fe20000000000 */
[----:B------:R-:W-:Y:S01]  /*09b0*/  ELECT P0, URZ, PT ;  /* 0x0000000000ff782f */ /* 0x000fe20003800000 */
[----:B------:R-:W-:-:S04]  /*09c0*/  UIADD3 UR8, UPT, UPT, -UR8, 0x100000, URZ ;  /* 0x0010000008087890 */ /* 0x000fc8000fffe1ff */
[----:B------:R-:W-:Y:S02]  /*09d0*/  USHF.L.U32 UR9, UR8, 0xb, URZ ;  /* 0x0000000b08097899 */ /* 0x000fe400080006ff */
[----:B------:R-:W-:Y:S02]  /*09e0*/  USHF.L.U32 UR8, UR8, 0x1, URZ ;  /* 0x0000000108087899 */ /* 0x000fe400080006ff */
[----:B-1----:R-:W-:Y:S02]  /*09f0*/  ULEA UR6, UR6, UR5, 0x18 ;  /* 0x0000000506067291 */ /* 0x002fe4000f8ec0ff */
[----:B------:R-:W-:-:S04]  /*0a00*/  UIADD3 UR4, UPT, UPT, -UR4, 0x100000, URZ ;  /* 0x0010000004047890 */ /* 0x000fc8000fffe1ff */
[----:B------:R-:W-:Y:S02]  /*0a10*/  USHF.L.U32 UR5, UR4, 0xb, URZ ;  /* 0x0000000b04057899 */ /* 0x000fe400080006ff */
[----:B------:R-:W-:Y:S01]  /*0a20*/  USHF.L.U32 UR4, UR4, 0x1, URZ ;  /* 0x0000000104047899 */ /* 0x000fe200080006ff */
[----:B------:R-:W1:Y:S03]  /*0a30*/  FENCE.VIEW.ASYNC.S ;  /* 0x00000000000073c6 */ /* 0x000e660000000000 */
[----:B-1----:R2:W1:Y:S08]  /*0a40*/  SYNCS.EXCH.64 URZ, [UR6+0x80], UR8 ;  /* 0x0000800806ff75b2 */ /* 0x0024700008000100 */
[----:B------:R2:W1:Y:S01]  /*0a50*/  SYNCS.EXCH.64 URZ, [UR6+0x90], UR4 ;  /* 0x0000900406ff75b2 */ /* 0x0004620008000100 */
[----:B------:R2:W1:Y:S01]  /*0a60*/  SYNCS.EXCH.64 URZ, [UR6+0x88], UR8 ;  /* 0x0000880806ff75b2 */ /* 0x0004620008000100 */
[----:B------:R2:W1:Y:S02]  /*0a70*/  SYNCS.EXCH.64 URZ, [UR6+0x98], UR4 ;  /* 0x0000980406ff75b2 */ /* 0x0004640008000100 */
[----:B--2---:R-:W-:Y:S01]  /*0a80*/  NOP ;  /* 0x0000000000007918 */ /* 0x004fe20000000000 */
.L_x_12:
        /* <DEDUP_REMOVED lines=26> */
.L_x_13:
[----:B------:R-:W2:Y:S01]  /*0c30*/  SHFL.IDX PT, R2, R52, RZ, 0x1f ;  /* 0x00001fff34027589 */ /* 0x000ea200000e0000 */
[----:B------:R-:W1:Y:S01]  /*0c40*/  S2UR UR52, SR_CgaCtaId ;  /* 0x00000000003479c3 */ /* 0x000e620000008800 */
[----:B------:R-:W-:Y:S01]  /*0c50*/  NOP ;  /* 0x0000000000007918 */ /* 0x000fe20000000000 */
[----:B--2---:R-:W-:-:S13]  /*0c60*/  ISETP.NE.AND P0, PT, R2, 0x3, PT ;  /* 0x000000030200780c */ /* 0x004fda0003f05270 */
[----:B-1----:R-:W-:Y:S05]  /*0c70*/  @P0 BRA `(.L_x_14) ;  /* 0x0000000000340947 */ /* 0x002fea0003800000 */
[----:B------:R-:W-:Y:S01]  /*0c80*/  UMOV UR4, 0x400 ;  /* 0x0000040000047882 */ /* 0x000fe20000000000 */
[----:B------:R-:W-:Y:S01]  /*0c90*/  UMOV UR6, 0x20 ;  /* 0x0000002000067882 */ /* 0x000fe20000000000 */
[----:B------:R-:W-:Y:S02]  /*0ca0*/  ULEA UR4, UR52, UR4, 0x18 ;  /* 0x0000000434047291 */ /* 0x000fe4000f8ec0ff */
[----:B------:R-:W-:-:S04]  /*0cb0*/  UIADD3 UR6, UPT, UPT, -UR6, 0x100000, URZ ;  /* 0x0010000006067890 */ /* 0x000fc8000fffe1ff */
[----:B------:R-:W-:Y:S02]  /*0cc0*/  USHF.L.U32 UR7, UR6, 0xb, URZ ;  /* 0x0000000b06077899 */ /* 0x000fe400080006ff */
[----:B------:R-:W-:Y:S01]  /*0cd0*/  USHF.L.U32 UR6, UR6, 0x1, URZ ;  /* 0x0000000106067899 */ /* 0x000fe200080006ff */
[----:B------:R-:W-:Y:S01]  /*0ce0*/  ELECT P0, URZ, PT ;  /* 0x0000000000ff782f */ /* 0x000fe20003800000 */
[----:B------:R-:W1:Y:S10]  /*0cf0*/  FENCE.VIEW.ASYNC.S ;  /* 0x00000000000073c6 */ /* 0x000e740000000000 */
[----:B-1----:R1:W2:Y:S01]  /*0d00*/  SYNCS.EXCH.64 URZ, [UR4+0xe0], UR6 ;  /* 0x0000e00604ff75b2 */ /* 0x0022a20008000100 */
[----:B------:R1:W1:Y:S01]  /*0d10*/  SYNCS.EXCH.64 URZ, [UR4+0xf0], UR6 ;  /* 0x0000f00604ff75b2 */ /* 0x0002620008000100 */
[----:B------:R1:W1:Y:S01]  /*0d20*/  SYNCS.EXCH.64 URZ, [UR4+0xe8], UR6 ;  /* 0x0000e80604ff75b2 */ /* 0x0002620008000100 */
[----:B------:R1:W1:Y:S01]  /*0d30*/  SYNCS.EXCH.64 URZ, [UR4+0xf8], UR6 ;  /* 0x0000f80604ff75b2 */ /* 0x0002620008000100 */
[----:B------:R-:W-:Y:S01]  /*0d40*/  NOP ;  /* 0x0000000000007918 */ /* 0x000fe20000000000 */
.L_x_14:
[----:B-1----:R-:W1:Y:S01]  /*0d50*/  LDCU UR4, c[0x0][0x36c] ;  /* 0x00006d80ff0477ac */ /* 0x002e620008000800 */
[----:B------:R-:W-:Y:S01]  /*0d60*/  ISETP.NE.OR P3, PT, R0, 0x2, !P3 ;  /* 0x000000020000780c */ /* 0x000fe20005f65670 */
[----:B------:R-:W-:Y:S01]  /*0d70*/  NOP ;  /* 0x0000000000007918 */ /* 0x000fe20000000000 */
[----:B------:R-:W-:Y:S01]  /*0d80*/  LOP3.LUT R0, R65, 0x1f, RZ, 0xc0, !PT ;  /* 0x0000001f41007812 */ /* 0x000fe200078ec0ff */
[----:B------:R-:W-:Y:S02]  /*0d90*/  UISETP.NE.AND UP4, UPT, UR17, URZ, UPT ;  /* 0x000000ff1100728c */ /* 0x000fe4000bf85270 */
[----:B-1----:R-:W-:-:S09]  /*0da0*/  UISETP.EQ.U32.AND UP5, UPT, UR4, 0x1, UPT ;  /* 0x000000010400788c */ /* 0x002fd2000bfa2070 */
[----:B------:R-:W-:Y:S05]  /*0db0*/  BRA.U !UP5, `(.L_x_15) ;  /* 0x000000010d087547 */ /* 0x000fea000b800000 */
[----:B--234-:R-:W-:Y:S01]  /*0dc0*/  UCGABAR_ARV ;  /* 0x00000000000079c7 */ /* 0x01cfe20008000000 */
[----:B------:R-:W-:Y:S05]  /*0dd0*/  BRA `(.L_x_16) ;  /* 0x0000000000047947 */ /* 0x000fea0003800000 */
.L_x_15:
[----:B--234-:R-:W-:Y:S01]  /*0de0*/  NOP ;  /* 0x0000000000007918 */ /* 0x01cfe20000000000 */
.L_x_16:
[----:B------:R-:W1:Y:S01]  /*0df0*/  S2UR UR8, SR_CTAID.X ;  /* 0x00000000000879c3 */ /* 0x000e620000002500 */
[----:B------:R-:W-:-:S05]  /*0e00*/  CS2R.32 R54, SR_CgaSize ;  /* 0x0000000000367805 */ /* 0x000fca0000008a00 */
[----:B------:R-:W-:-:S05]  /*0e10*/  IMAD R54, R54, -0xa0, RZ ;  /* 0xffffff6036367824 */ /* 0x000fca00078e02ff */
[----:B------:R-:W-:-:S14]  /*0e20*/  R2UR UR5, R54 ;  /* 0x00000000360572ca */ /* 0x000fdc00000e0000 */
[----:B------:R-:W2:Y:S01]  /*0e30*/  LDCU UR5, c[0x0][UR5+0x2b0] ;  /* 0x00005600050577ac */ /* 0x000ea20008000800 */
[----:B------:R-:W-:-:S05]  /*0e40*/  CS2R.32 R54, SR_CgaSize ;  /* 0x0000000000367805 */ /* 0x000fca0000008a00 */
[----:B------:R-:W-:-:S05]  /*0e50*/  IMAD R54, R54, -0xa0, RZ ;  /* 0xffffff6036367824 */ /* 0x000fca00078e02ff */
[----:B------:R-:W-:-:S14]  /*0e60*/  R2UR UR4, R54 ;  /* 0x00000000360472ca */ /* 0x000fdc00000e0000 */
[----:B------:R-:W3:Y:S01]  /*0e70*/  LDCU UR4, c[0x0][UR4+0x2b4] ;  /* 0x00005680040477ac */ /* 0x000ee20008000800 */
[----:B------:R-:W4:Y:S01]  /*0e80*/  S2UR UR7, SR_CTAID.Y ;  /* 0x00000000000779c3 */ /* 0x000f220000002600 */
[----:B------:R-:W-:-:S05]  /*0e90*/  CS2R.32 R54, SR_CgaSize ;  /* 0x0000000000367805 */ /* 0x000fca0000008a00 */
[----:B------:R-:W-:-:S05]  /*0ea0*/  IMAD R54, R54, -0xa0, RZ ;  /* 0xffffff6036367824 */ /* 0x000fca00078e02ff */
[----:B------:R-:W-:-:S14]  /*0eb0*/  R2UR UR9, R54 ;  /* 0x00000000360972ca */ /* 0x000fdc00000e0000 */
[----:B------:R-:W3:Y:S01]  /*0ec0*/  LDCU UR9, c[0x0][UR9+0x2a0] ;  /* 0x00005400090977ac */ /* 0x000ee20008000800 */
[----:B------:R-:W-:-:S05]  /*0ed0*/  CS2R.32 R54, SR_CgaSize ;  /* 0x0000000000367805 */ /* 0x000fca0000008a00 */
[----:B------:R-:W-:-:S05]  /*0ee0*/  IMAD R54, R54, -0xa0, RZ ;  /* 0xffffff6036367824 */ /* 0x000fca00078e02ff */
[----:B------:R-:W-:-:S14]  /*0ef0*/  R2UR UR10, R54 ;  /* 0x00000000360a72ca */ /* 0x000fdc00000e0000 */
[----:B------:R-:W3:Y:S01]  /*0f00*/  LDCU UR10, c[0x0][UR10+0x2a4] ;  /* 0x000054800a0a77ac */ /* 0x000ee20008000800 */
[----:B------:R-:W3:Y:S01]  /*0f10*/  S2UR UR36, SR_CTAID.Z ;  /* 0x00000000002479c3 */ /* 0x000ee20000002700 */
[----:B------:R-:W3:Y:S01]  /*0f20*/  LDCU UR21, c[0x0][0xb24] ;  /* 0x00016480ff1577ac */ /* 0x000ee20008000800 */
[----:B------:R-:W3:Y:S01]  /*0f30*/  LDCU UR45, c[0x0][0xb24] ;  /* 0x00016480ff2d77ac */ /* 0x000ee20008000800 */
[----:B-1----:R-:W-:Y:S01]  /*0f40*/  I2FP.F32.U32 R3, UR8 ;  /* 0x0000000800037c45 */ /* 0x002fe20008201000 */
[----:B------:R-:W1:Y:S04]  /*0f50*/  LDCU UR27, c[0x0][0xb30] ;  /* 0x00016600ff1b77ac */ /* 0x000e680008000800 */
[----:B--2---:R-:W-:Y:S01]  /*0f60*/  FMUL R3, R3, UR5 ;  /* 0x0000000503037c20 */ /* 0x004fe20008400000 */
[----:B------:R-:W-:Y:S01]  /*0f70*/  USHF.L.U32 UR29, UR52, 0xb, URZ ;  /* 0x0000000b341d7899 */ /* 0x000fe200080006ff */
[----:B----4-:R-:W-:Y:S01]  /*0f80*/  I2FP.F32.U32 R2, UR7 ;  /* 0x0000000700027c45 */ /* 0x010fe20008201000 */
[----:B------:R-:W-:Y:S01]  /*0f90*/  UMOV UR16, UR8 ;  /* 0x0000000800107c82 */ /* 0x000fe20008000000 */
[----:B------:R-:W-:-:S02]  /*0fa0*/  UMOV UR20, UR7 ;  /* 0x0000000700147c82 */ /* 0x000fc40008000000 */
[----:B------:R-:W2:Y:S01]  /*0fb0*/  F2I.U32.TRUNC.NTZ R3, R3 ;  /* 0x0000000300037305 */ /* 0x000ea2000020f000 */
[----:B---3--:R-:W-:Y:S01]  /*0fc0*/  UISETP.GE.AND UP2, UPT, UR21, 0x1, UPT ;  /* 0x000000011500788c */ /* 0x008fe2000bf46270 */
[----:B------:R-:W-:-:S06]  /*0fd0*/  FMUL R2, R2, UR4 ;  /* 0x0000000402027c20 */ /* 0x000fcc0008400000 */
[----:B------:R-:W3:Y:S01]  /*0fe0*/  F2I.U32.TRUNC.NTZ R2, R2 ;  /* 0x0000000200027305 */ /* 0x000ee2000020f000 */
[----:B--2---:R-:W-:Y:S02]  /*0ff0*/  R2UR UR4, R3 ;  /* 0x00000000030472ca */ /* 0x004fe400000e0000 */
[----:B---3--:R-:W-:Y:S02]  /*1000*/  R2UR UR6, R2 ;  /* 0x00000000020672ca */ /* 0x008fe400000e0000 */
[----:B------:R-:W-:-:S09]  /*1010*/  PRMT R2, RZ, 0x7610, R2 ;  /* 0x00007610ff027816 */ /* 0x000fd20000000002 */
[----:B------:R-:W-:-:S04]  /*1020*/  UIADD3 UR5, UPT, UPT, -UR4, URZ, URZ ;  /* 0x000000ff04057290 */ /* 0x000fc8000fffe1ff */
[----:B------:R-:W-:Y:S02]  /*1030*/  UIMAD UR5, UR9, UR5, UR8 ;  /* 0x00000005090572a4 */ /* 0x000fe4000f8e0208 */
[----:B------:R-:W-:-:S04]  /*1040*/  UIADD3 UR4, UPT, UPT, -UR6, URZ, URZ ;  /* 0x000000ff06047290 */ /* 0x000fc8000fffe1ff */
[----:B------:R-:W-:Y:S01]  /*1050*/  IMAD.U32 R54, RZ, RZ, UR5 ;  /* 0x00000005ff367e24 */ /* 0x000fe2000f8e00ff */
[----:B------:R-:W-:-:S06]  /*1060*/  UIMAD UR4, UR10, UR4, UR7 ;  /* 0x000000040a0472a4 */ /* 0x000fcc000f8e0207 */
[----:B------:R-:W-:Y:S01]  /*1070*/  IMAD.U32 R53, RZ, RZ, UR4 ;  /* 0x00000004ff357e24 */ /* 0x000fe2000f8e00ff */
[----:B-1----:R-:W-:Y:S06]  /*1080*/  BRA.U UP4, `(.L_x_17) ;  /* 0x00000001042c7547 */ /* 0x002fec000b800000 */
[----:B------:R-:W-:Y:S02]  /*1090*/  R2UR UR5, R53 ;  /* 0x00000000350572ca */ /* 0x000fe400000e0000 */
[----:B------:R-:W-:-:S11]  /*10a0*/  R2UR UR4, R54 ;  /* 0x00000000360472ca */ /* 0x000fd600000e0000 */
[----:B------:R-:W-:Y:S02]  /*10b0*/  UISETP.NE.AND UP0, UPT, UR5, URZ, UPT ;  /* 0x000000ff0500728c */ /* 0x000fe4000bf05270 */
[----:B------:R-:W-:Y:S02]  /*10c0*/  UISETP.NE.AND UP1, UPT, UR5, 0x1, UPT ;  /* 0x000000010500788c */ /* 0x000fe4000bf25270 */
[----:B------:R-:W-:-:S04]  /*10d0*/  UISETP.EQ.OR UP0, UPT, UR4, URZ, !UP0 ;  /* 0x000000ff0400728c */ /* 0x000fc8000c702670 */
[----:B------:R-:W-:Y:S02]  /*10e0*/  USEL UR5, URZ, 0x1, !UP0 ;  /* 0x00000001ff057887 */ /* 0x000fe4000c000000 */
[----:B------:R-:W-:Y:S02]  /*10f0*/  UISETP.NE.AND UP0, UPT, UR4, URZ, UPT ;  /* 0x000000ff0400728c */ /* 0x000fe4000bf05270 */
[----:B------:R-:W-:-:S04]  /*1100*/  USEL UR4, URZ, 0x2, UP1 ;  /* 0x00000002ff047887 */ /* 0x000fc80008800000 */
[----:B------:R-:W-:-:S04]  /*1110*/  USEL UR4, UR4, 0x2, UP0 ;  /* 0x0000000204047887 */ /* 0x000fc80008000000 */
[----:B------:R-:W-:-:S06]  /*1120*/  UIADD3 UR4, UPT, UPT, UR5, UR4, URZ ;  /* 0x0000000405047290 */ /* 0x000fcc000fffe0ff */
[----:B------:R-:W-:Y:S02]  /*1130*/  IMAD.U32 R2, RZ, RZ, UR4 ;  /* 0x00000004ff027e24 */ /* 0x000fe4000f8e00ff */
.L_x_17:
[----:B------:R-:W-:Y:S05]  /*1140*/  BRA.U !UP2, `(.L_x_18) ;  /* 0x000000010ad47547 */ /* 0x000fea000b800000 */
[----:B------:R-:W1:Y:S01]  /*1150*/  LDCU.128 UR12, c[0x0][0xb10] ;  /* 0x00016200ff0c77ac */ /* 0x000e620008000c00 */
[----:B------:R-:W2:Y:S01]  /*1160*/  LDCU UR6, c[0x0][0x370] ;  /* 0x00006e00ff0677ac */ /* 0x000ea20008000800 */
[----:B------:R-:W3:Y:S01]  /*1170*/  LDCU UR5, c[0x0][0x374] ;  /* 0x00006e80ff0577ac */ /* 0x000ee20008000800 */
[----:B------:R-:W4:Y:S01]  /*1180*/  LDCU UR26, c[0x0][0xb0c] ;  /* 0x00016180ff1a77ac */ /* 0x000f220008000800 */
[----:B------:R-:W4:Y:S01]  /*1190*/  LDCU UR4, c[0x0][0xb20] ;  /* 0x00016400ff0477ac */ /* 0x000f220008000800 */
[----:B------:R-:W4:Y:S01]  /*11a0*/  LDCU.64 UR8, c[0x0][0xb28] ;  /* 0x00016500ff0877ac */ /* 0x000f220008000a00 */
[----:B-1----:R-:W-:Y:S02]  /*11b0*/  UISETP.NE.AND UP0, UPT, UR14, 0x1, UPT ;  /* 0x000000010e00788c */ /* 0x002fe4000bf05270 */
[----:B---3--:R-:W-:Y:S02]  /*11c0*/  UIMAD.WIDE.U32 UR10, UR5, UR15, URZ ;  /* 0x0000000f050a72a5 */ /* 0x008fe4000f8e00ff */
[----:B--2---:R-:W-:-:S02]  /*11d0*/  UIMAD.WIDE.U32 UR22, UR6, UR12, URZ ;  /* 0x0000000c061672a5 */ /* 0x004fc4000f8e00ff */
[----:B----4-:R-:W-:Y:S02]  /*11e0*/  UISETP.NE.AND UP1, UPT, UR26, 0x1, UPT ;  /* 0x000000011a00788c */ /* 0x010fe4000bf25270 */
[----:B------:R-:W-:Y:S01]  /*11f0*/  UISETP.NE.AND UP2, UPT, UR21, 0x1, UPT ;  /* 0x000000011500788c */ /* 0x000fe2000bf45270 */
[----:B------:R-:W-:Y:S02]  /*1200*/  UMOV UR10, UR11 ;  /* 0x0000000b000a7c82 */ /* 0x000fe40008000000 */
[----:B------:R-:W-:Y:S01]  /*1210*/  UMOV UR22, UR23 ;  /* 0x0000001700167c82 */ /* 0x000fe20008000000 */
[----:B------:R-:W-:Y:S02]  /*1220*/  @UP0 USHF.R.U32.HI UR5, URZ, UR4, UR10 ;  /* 0x00000004ff050299 */ /* 0x000fe4000801160a */
[----:B------:R-:W-:Y:S02]  /*1230*/  UIMAD.WIDE.U32 UR24, UR20, UR15, URZ ;  /* 0x0000000f141872a5 */ /* 0x000fe4000f8e00ff */
[----:B------:R-:W-:-:S02]  /*1240*/  UIMAD.WIDE.U32 UR10, UR5, UR8, URZ ;  /* 0x00000008050a72a5 */ /* 0x000fc4000f8e00ff */
[----:B------:R-:W-:Y:S02]  /*1250*/  @UP1 USHF.R.U32.HI UR6, URZ, UR13, UR22 ;  /* 0x0000000dff061299 */ /* 0x000fe40008011616 */
[----:B------:R-:W-:Y:S02]  /*1260*/  UIMAD.WIDE.U32 UR18, UR16, UR12, URZ ;  /* 0x0000000c101272a5 */ /* 0x000fe4000f8e00ff */
[----:B------:R-:W-:Y:S01]  /*1270*/  UIMAD.WIDE.U32 UR22, UR6, UR8, URZ ;  /* 0x00000008061672a5 */ /* 0x000fe2000f8e00ff */
[----:B------:R-:W-:Y:S01]  /*1280*/  UMOV UR24, UR25 ;  /* 0x0000001900187c82 */ /* 0x000fe20008000000 */
[----:B------:R-:W-:Y:S01]  /*1290*/  UMOV UR10, UR11 ;  /* 0x0000000b000a7c82 */ /* 0x000fe20008000000 */
[----:B------:R-:W-:Y:S02]  /*12a0*/  USHF.R.U32.HI UR24, URZ, UR4, UR24 ;  /* 0x00000004ff187299 */ /* 0x000fe40008011618 */
[----:B------:R-:W-:Y:S02]  /*12b0*/  @UP2 USHF.R.U32.HI UR5, URZ, UR9, UR10 ;  /* 0x00000009ff052299 */ /* 0x000fe4000801160a */
[----:B------:R-:W-:Y:S01]  /*12c0*/  UMOV UR7, UR23 ;  /* 0x0000001700077c82 */ /* 0x000fe20008000000 */
[----:B------:R-:W-:Y:S01]  /*12d0*/  UMOV UR18, UR19 ;  /* 0x0000001300127c82 */ /* 0x000fe20008000000 */
[----:B------:R-:W-:-:S02]  /*12e0*/  @UP2 USHF.R.U32.HI UR6, URZ, UR9, UR7 ;  /* 0x00000009ff062299 */ /* 0x000fc40008011607 */
[----:B------:R-:W-:Y:S02]  /*12f0*/  USHF.R.U32.HI UR13, URZ, UR13, UR18 ;  /* 0x0000000dff0d7299 */ /* 0x000fe40008011612 */
[----:B------:R-:W-:Y:S02]  /*1300*/  USEL UR4, UR20, UR24, !UP0 ;  /* 0x0000001814047287 */ /* 0x000fe4000c000000 */
[----:B------:R-:W-:Y:S02]  /*1310*/  UIMAD UR7, UR5, UR21, URZ ;  /* 0x00000015050772a4 */ /* 0x000fe4000f8e02ff */
[----:B------:R-:W-:Y:S02]  /*1320*/  USEL UR5, UR16, UR13, !UP1 ;  /* 0x0000000d10057287 */ /* 0x000fe4000c800000 */
[----:B------:R-:W-:Y:S02]  /*1330*/  UIMAD UR12, UR6, UR21, URZ ;  /* 0x00000015060c72a4 */ /* 0x000fe4000f8e02ff */
[----:B------:R-:W-:-:S02]  /*1340*/  UISETP.GE.AND UP0, UPT, UR4, UR7, UPT ;  /* 0x000000070400728c */ /* 0x000fc4000bf06270 */
[----:B------:R-:W-:Y:S02]  /*1350*/  UIMAD.WIDE.U32 UR10, UR4, UR8, URZ ;  /* 0x00000008040a72a5 */ /* 0x000fe4000f8e00ff */
[----:B------:R-:W-:Y:S02]  /*1360*/  UISETP.GE.OR UP0, UPT, UR5, UR12, UP0 ;  /* 0x0000000c0500728c */ /* 0x000fe40008706670 */
[----:B------:R-:W-:Y:S02]  /*1370*/  UIMAD.WIDE.U32 UR12, UR5, UR8, URZ ;  /* 0x00000008050c72a5 */ /* 0x000fe4000f8e00ff */
[----:B------:R-:W-:Y:S01]  /*1380*/  UIADD3 UR10, UPT, UPT, -UR4, URZ, URZ ;  /* 0x000000ff040a7290 */ /* 0x000fe2000fffe1ff */
[----:B------:R-:W-:Y:S01]  /*1390*/  UMOV UR8, UR11 ;  /* 0x0000000b00087c82 */ /* 0x000fe20008000000 */
[----:B------:R-:W-:Y:S02]  /*13a0*/  UIADD3 UR11, UPT, UPT, -UR5, URZ, URZ ;  /* 0x000000ff050b7290 */ /* 0x000fe4000fffe1ff */
[----:B------:R-:W-:-:S03]  /*13b0*/  USHF.R.U32.HI UR8, URZ, UR9, UR8 ;  /* 0x00000009ff087299 */ /* 0x000fc60008011608 */
[----:B------:R-:W-:Y:S01]  /*13c0*/  @!UP0 UMOV UR7, UR13 ;  /* 0x0000000d00078c82 */ /* 0x000fe20008000000 */
[----:B------:R-:W-:Y:S02]  /*13d0*/  UIMAD UR20, UR14, UR10, UR20 ;  /* 0x0000000a0e1472a4 */ /* 0x000fe4000f8e0214 */
[----:B------:R-:W-:Y:S02]  /*13e0*/  USEL UR8, UR4, UR8, !UP2 ;  /* 0x0000000804087287 */ /* 0x000fe4000d000000 */
[----:B------:R-:W-:Y:S02]  /*13f0*/  @!UP0 USHF.R.U32.HI UR7, URZ, UR9, UR7 ;  /* 0x00000009ff078299 */ /* 0x000fe40008011607 */
[----:B------:R-:W-:Y:S02]  /*1400*/  UIADD3 UR9, UPT, UPT, -UR8, URZ, URZ ;  /* 0x000000ff08097290 */ /* 0x000fe4000fffe1ff */
[----:B------:R-:W-:Y:S02]  /*1410*/  @!UP0 USEL UR7, UR5, UR7, !UP2 ;  /* 0x0000000705078287 */ /* 0x000fe4000d000000 */
[----:B------:R-:W-:-:S02]  /*1420*/  UIMAD UR9, UR21, UR9, UR4 ;  /* 0x00000009150972a4 */ /* 0x000fc4000f8e0204 */
[----:B------:R-:W-:Y:S02]  /*1430*/  @!UP0 UIADD3 UR8, UPT, UPT, UR8, -UR7, URZ ;  /* 0x8000000708088290 */ /* 0x000fe4000fffe0ff */
[----:B------:R-:W-:Y:S02]  /*1440*/  @!UP0 UIMAD UR6, UR9, UR6, UR7 ;  /* 0x00000006090682a4 */ /* 0x000fe4000f8e0207 */
[----:B------:R-:W-:Y:S02]  /*1450*/  @!UP0 UIMAD UR4, UR8, UR21, UR5 ;  /* 0x00000015080482a4 */ /* 0x000fe4000f8e0205 */
[----:B------:R-:W-:Y:S02]  /*1460*/  UIMAD UR16, UR26, UR11, UR16 ;  /* 0x0000000b1a1072a4 */ /* 0x000fe4000f8e0210 */
[----:B------:R-:W-:Y:S01]  /*1470*/  UIMAD UR20, UR4, UR14, UR20 ;  /* 0x0000000e041472a4 */ /* 0x000fe2000f8e0214 */
[----:B------:R-:W-:Y:S02]  /*1480*/  @!UP0 UMOV UR5, UR6 ;  /* 0x0000000600058c82 */ /* 0x000fe40008000000 */
[----:B------:R-:W-:-:S12]  /*1490*/  UIMAD UR16, UR5, UR26, UR16 ;  /* 0x0000001a051072a4 */ /* 0x000fd8000f8e0210 */
.L_x_18:
[----:B------:R-:W-:Y:S02]  /*14a0*/  UISETP.NE.AND UP1, UPT, UR27, 0x1, UPT ;  /* 0x000000011b00788c */ /* 0x000fe4000bf25270 */
[----:B------:R-:W-:Y:S02]  /*14b0*/  UISETP.NE.AND UP0, UPT, UR17, 0x2, UPT ;  /* 0x000000021100788c */ /* 0x000fe4000bf05270 */
[----:B------:R-:W-:-:S05]  /*14c0*/  ULOP3.LUT UR29, UR29, 0x800, URZ, 0xc0, !UPT ;  /* 0x000008001d1d7892 */ /* 0x000fca000f8ec0ff */
[----:B------:R-:W-:Y:S07]  /*14d0*/  BRA.U UP1, `(.L_x_19) ;  /* 0x0000000101447547 */ /* 0x000fee000b800000 */
[----:B------:R-:W1:Y:S01]  /*14e0*/  LDCU.128 UR8, c[0x0][0xb10] ;  /* 0x00016200ff0877ac */ /* 0x000e620008000c00 */
[----:B------:R-:W2:Y:S01]  /*14f0*/  LDCU UR12, c[0x0][0xb0c] ;  /* 0x00016180ff0c77ac */ /* 0x000ea20008000800 */
[----:B------:R-:W3:Y:S01]  /*1500*/  LDCU UR13, c[0x0][0xb20] ;  /* 0x00016400ff0d77ac */ /* 0x000ee20008000800 */
[----:B-1----:R-:W-:Y:S02]  /*1510*/  UIMAD.WIDE.U32 UR6, UR16, UR8, URZ ;  /* 0x00000008100672a5 */ /* 0x002fe4000f8e00ff */
[----:B------:R-:W-:Y:S02]  /*1520*/  UIMAD.WIDE.U32 UR4, UR20, UR11, URZ ;  /* 0x0000000b140472a5 */ /* 0x000fe4000f8e00ff */
[----:B--2---:R-:W-:Y:S02]  /*1530*/  UISETP.NE.AND UP2, UPT, UR12, 0x1, UPT ;  /* 0x000000010c00788c */ /* 0x004fe4000bf45270 */
[----:B------:R-:W-:Y:S01]  /*1540*/  UISETP.NE.AND UP1, UPT, UR10, 0x1, UPT ;  /* 0x000000010a00788c */ /* 0x000fe2000bf25270 */
[----:B------:R-:W-:-:S02]  /*1550*/  UMOV UR6, UR7 ;  /* 0x0000000700067c82 */ /* 0x000fc40008000000 */
[----:B------:R-:W-:Y:S01]  /*1560*/  UMOV UR4, UR5 ;  /* 0x0000000500047c82 */ /* 0x000fe20008000000 */
[----:B------:R-:W-:Y:S02]  /*1570*/  USHF.R.U32.HI UR6, URZ, UR9, UR6 ;  /* 0x00000009ff067299 */ /* 0x000fe40008011606 */
[----:B---3--:R-:W-:Y:S02]  /*1580*/  USHF.R.U32.HI UR4, URZ, UR13, UR4 ;  /* 0x0000000dff047299 */ /* 0x008fe40008011604 */
[----:B------:R-:W-:Y:S02]  /*1590*/  USEL UR5, UR16, UR6, !UP2 ;  /* 0x0000000610057287 */ /* 0x000fe4000d000000 */
[----:B------:R-:W-:-:S04]  /*15a0*/  USEL UR4, UR20, UR4, !UP1 ;  /* 0x0000000414047287 */ /* 0x000fc8000c800000 */
[----:B------:R-:W-:Y:S02]  /*15b0*/  UIADD3 UR6, UPT, UPT, UR5, -UR4, URZ ;  /* 0x8000000405067290 */ /* 0x000fe4000fffe0ff */
[----:B------:R-:W-:Y:S02]  /*15c0*/  UIADD3 UR4, UPT, UPT, -UR5, UR4, URZ ;  /* 0x0000000405047290 */ /* 0x000fe4000fffe1ff */
[----:B------:R-:W-:Y:S02]  /*15d0*/  UIMAD UR20, UR6, UR10, UR20 ;  /* 0x0000000a061472a4 */ /* 0x000fe4000f8e0214 */
[----:B------:R-:W-:-:S12]  /*15e0*/  UIMAD UR16, UR4, UR12, UR16 ;  /* 0x0000000c041072a4 */ /* 0x000fd8000f8e0210 */
.L_x_19:
[----:B------:R-:W-:Y:S05]  /*15f0*/  BRA.U !UP5, `(.L_x_20) ;  /* 0x000000010d0c7547 */ /* 0x000fea000b800000 */
[----:B------:R-:W-:Y:S01]  /*1600*/  UCGABAR_WAIT ;  /* 0x0000000000007dc7 */ /* 0x000fe20008000000 */
[----:B------:R-:W-:Y:S01]  /*1610*/  CCTL.IVALL ;  /* 0x00000000ff00798f */ /* 0x000fe20002000000 */
[----:B------:R-:W-:Y:S05]  /*1620*/  BRA `(.L_x_21) ;  /* 0x0000000000047947 */ /* 0x000fea0003800000 */
.L_x_20:
[----:B------:R-:W-:Y:S06]  /*1630*/  BAR.SYNC.DEFER_BLOCKING 0x0 ;  /* 0x0000000000007b1d */ /* 0x000fec0000010000 */
.L_x_21:
[----:B------:R-:W-:Y:S05]  /*1640*/  BRA.U UP0, `(.L_x_22) ;  /* 0x0000001500087547 */ /* 0x000fea000b800000 */
[----:B------:R-:W1:Y:S01]  /*1650*/  LDCU UR6, c[0x0][0x38c] ;  /* 0x00007180ff0677ac */ /* 0x000e620008000800 */
[----:B------:R-:W-:Y:S01]  /*1660*/  PLOP3.LUT P1, PT, PT, PT, UP3, 0x80, 0x8 ;  /* 0x000000000008781c */ /* 0x000fe20003f2f038 */
[----:B------:R-:W-:Y:S01]  /*1670*/  IMAD.MOV.U32 R12, RZ, RZ, 0x1 ;  /* 0x00000001ff0c7424 */ /* 0x000fe200078e00ff */
[----:B------:R-:W-:Y:S01]  /*1680*/  ISETP.EQ.OR P2, PT, R0, RZ, P3 ;  /* 0x000000ff0000720c */ /* 0x000fe20001f42670 */
[----:B------:R-:W-:Y:S01]  /*1690*/  UISETP.NE.AND UP1, UPT, UR17, URZ, UPT ;  /* 0x000000ff1100728c */ /* 0x000fe2000bf25270 */
[----:B------:R-:W-:Y:S02]  /*16a0*/  PLOP3.LUT P1, PT, P1, PT, PT, 0x8, 0x80 ;  /* 0x000000000080781c */ /* 0x000fe40000f2e170 */
[----:B------:R-:W-:Y:S01]  /*16b0*/  CS2R R10, SRZ ;  /* 0x00000000000a7805 */ /* 0x000fe2000001ff00 */
[----:B------:R-:W-:Y:S01]  /*16c0*/  IMAD.MOV.U32 R9, RZ, RZ, RZ ;  /* 0x000000ffff097224 */ /* 0x000fe200078e00ff */
[----:B------:R-:W2:Y:S01]  /*16d0*/  LDCU UR44, c[0x0][0x370] ;  /* 0x00006e00ff2c77ac */ /* 0x000ea20008000800 */
[----:B------:R-:W-:Y:S01]  /*16e0*/  IMAD.MOV.U32 R8, RZ, RZ, 0x1 ;  /* 0x00000001ff087424 */ /* 0x000fe200078e00ff */
[----:B------:R-:W3:Y:S01]  /*16f0*/  LDCU.64 UR40, c[0x0][0x348] ;  /* 0x00006900ff2877ac */ /* 0x000ee20008000a00 */
[----:B------:R-:W-:-:S02]  /*1700*/  USHF.R.U32.HI UR49, URZ, 0x5, UR29 ;  /* 0x00000005ff317899 */ /* 0x000fc4000801161d */
[----:B-1----:R-:W-:Y:S02]  /*1710*/  UIADD3 UR5, UPT, UPT, UR6, 0x3f, URZ ;  /* 0x0000003f06057890 */ /* 0x002fe4000fffe0ff */
[----:B------:R-:W-:Y:S02]  /*1720*/  UIADD3 UR50, UPT, UPT, UR6, 0x7e, URZ ;  /* 0x0000007e06327890 */ /* 0x000fe4000fffe0ff */
[----:B------:R-:W-:Y:S01]  /*1730*/  USHF.R.S32.HI UR4, URZ, 0x1f, UR5 ;  /* 0x0000001fff047899 */ /* 0x000fe20008011405 */
[----:B------:R-:W1:Y:S03]  /*1740*/  LDCU UR43, c[0x0][0x374] ;  /* 0x00006e80ff2b77ac */ /* 0x000e660008000800 */
[----:B------:R-:W-:Y:S02]  /*1750*/  ULEA.HI UR4, UR4, UR5, URZ, 0x6 ;  /* 0x0000000504047291 */ /* 0x000fe4000f8f30ff */
[----:B------:R-:W-:-:S02]  /*1760*/  USEL UR31, UR53, 0x2, UP1 ;  /* 0x00000002351f7887 */ /* 0x000fc40008800000 */
[----:B------:R-:W-:Y:S02]  /*1770*/  USHF.R.S32.HI UR47, URZ, 0x6, UR4 ;  /* 0x00000006ff2f7899 */ /* 0x000fe40008011404 */
[----:B------:R-:W-:Y:S02]  /*1780*/  UIADD3 UR4, UPT, UPT, UR6, -0x1, URZ ;  /* 0xffffffff06047890 */ /* 0x000fe4000fffe0ff */
[----:B------:R-:W-:Y:S02]  /*1790*/  UISETP.LT.U32.AND UP0, UPT, UR47, 0x3, UPT ;  /* 0x000000032f00788c */ /* 0x000fe4000bf01070 */
[----:B------:R-:W-:Y:S02]  /*17a0*/  UISETP.GE.U32.AND UP2, UPT, UR4, -0x7f, UPT ;  /* 0xffffff810400788c */ /* 0x000fe4000bf46070 */
[----:B------:R-:W-:Y:S01]  /*17b0*/  USEL UR46, UR47, 0x3, UP0 ;  /* 0x000000032f2e7887 */ /* 0x000fe20008000000 */
[----:B------:R-:W-:-:S03]  /*17c0*/  UMOV UR23, URZ ;  /* 0x000000ff00177c82 */ /* 0x000fc60008000000 */
[----:B------:R-:W-:Y:S02]  /*17d0*/  UIADD3 UR30, UPT, UPT, UR46, -0x1, URZ ;  /* 0xffffffff2e1e7890 */ /* 0x000fe4000fffe0ff */
[----:B------:R-:W-:-:S03]  /*17e0*/  UIADD3 UR48, UPT, UPT, UR47, -UR46, URZ ;  /* 0x8000002e2f307290 */ /* 0x000fc6000fffe0ff */
[----:B------:R-:W-:-:S04]  /*17f0*/  @UP2 UIADD3 UR30, UPT, UPT, UR46, URZ, URZ ;  /* 0x000000ff2e1e2290 */ /* 0x000fc8000fffe0ff */
[----:B-123--:R-:W-:-:S12]  /*1800*/  UIADD3 UR30, UPT, UPT, UR30, 0x1, URZ ;  /* 0x000000011e1e7890 */ /* 0x00efd8000fffe0ff */
.L_x_42:
[----:B------:R-:W-:Y:S01]  /*1810*/  UISETP.NE.AND UP0, UPT, UR52, URZ, UPT ;  /* 0x000000ff3400728c */ /* 0x000fe2000bf05270 */
[----:B------:R-:W1:Y:S08]  /*1820*/  S2UR UR52, SR_CgaCtaId ;  /* 0x00000000003479c3 */ /* 0x000e700000008800 */
[----:B------:R-:W-:Y:S05]  /*1830*/  BRA.U UP0, `(.L_x_23) ;  /* 0x0000000100347547 */ /* 0x000fea000b800000 */
[----:B------:R-:W2:Y:S01]  /*1840*/  S2R R0, SR_CgaCtaId ;  /* 0x0000000000007919 */ /* 0x000ea20000008800 */
[----:B------:R-:W-:-:S04]  /*1850*/  MOV R2, 0x400 ;  /* 0x0000040000027802 */ /* 0x000fc80000000f00 */
[----:B--2---:R-:W-:Y:S02]  /*1860*/  LEA R0, R0, R2, 0x18 ;  /* 0x0000000200007211 */ /* 0x004fe400078ec0ff */
[----:B------:R-:W-:-:S03]  /*1870*/  SHF.L.U32 R2, R8, 0x1f, RZ ;  /* 0x0000001f08027819 */ /* 0x000fc600000006ff */
[----:B------:R-:W-:-:S04]  /*1880*/  IMAD R0, R9, 0x8, R0 ;  /* 0x0000000809007824 */ /* 0x000fc800078e0200 */
[----:B------:R-:W2:Y:S02]  /*1890*/  SYNCS.PHASECHK.TRANS64.TRYWAIT P0, [R0+URZ+0xf0], R2 ;  /* 0x0000f002000075a7 */ /* 0x000ea400080011ff */
[----:B--2---:R-:W-:Y:S05]  /*18a0*/  @!P0 BRA `(.L_x_24) ;  /* 0x0000008c00a88947 */ /* 0x004fea0003800000 */
.L_x_173:
[----:B------:R-:W-:Y:S01]  /*18b0*/  VIADD R9, R9, 0x1 ;  /* 0x0000000109097836 */ /* 0x000fe20000000000 */
[----:B------:R2:W-:Y:S04]  /*18c0*/  SYNCS.ARRIVE.TRANS64.A1T0 RZ, [R0+URZ+0xe0], RZ ;  /* 0x0000e0ff00ff79a7 */ /* 0x0005e800081000ff */
[----:B------:R-:W-:-:S04]  /*18d0*/  ISETP.NE.AND P0, PT, R9, 0x2, PT ;  /* 0x000000020900780c */ /* 0x000fc80003f05270 */
[----:B------:R-:W-:Y:S02]  /*18e0*/  SEL R9, R9, RZ, P0 ;  /* 0x000000ff09097207 */ /* 0x000fe40000000000 */
[----:B--2---:R-:W-:-:S04]  /*18f0*/  SEL R0, RZ, 0x1, P0 ;  /* 0x00000001ff007807 */ /* 0x004fc80000000000 */
[----:B------:R-:W-:-:S07]  /*1900*/  LOP3.LUT R8, R8, R0, RZ, 0x3c, !PT ;  /* 0x0000000008087212 */ /* 0x000fce00078e3cff */
.L_x_23:
[----:B------:R-:W-:Y:S01]  /*1910*/  UMOV UR21, 0x400 ;  /* 0x0000040000157882 */ /* 0x000fe20000000000 */
[----:B------:R-:W-:Y:S01]  /*1920*/  SHF.L.U32 R0, R12, 0x1f, RZ ;  /* 0x0000001f0c007819 */ /* 0x000fe200000006ff */
[----:B-1----:R-:W-:Y:S02]  /*1930*/  ULEA UR21, UR52, UR21, 0x18 ;  /* 0x0000001534157291 */ /* 0x002fe4000f8ec0ff */
[----:B------:R-:W-:Y:S02]  /*1940*/  UISETP.GE.U32.AND UP0, UPT, UR50, 0x7f, UPT ;  /* 0x0000007f3200788c */ /* 0x000fe4000bf06070 */
[----:B------:R-:W-:Y:S02]  /*1950*/  ULEA UR4, UR23, UR21, 0x3 ;  /* 0x0000001517047291 */ /* 0x000fe4000f8e18ff */
[----:B------:R-:W-:Y:S02]  /*1960*/  USHF.L.U32 UR19, UR20, 0x7, URZ ;  /* 0x0000000714137899 */ /* 0x000fe400080006ff */
[----:B------:R-:W-:Y:S01]  /*1970*/  ULEA UR35, UR16, UR49, 0x7 ;  /* 0x0000003110237291 */ /* 0x000fe2000f8e38ff */
[----:B------:R-:W-:-:S04]  /*1980*/  UMOV UR13, URZ ;  /* 0x000000ff000d7c82 */ /* 0x000fc80008000000 */
[----:B------:R1:W2:Y:S01]  /*1990*/  SYNCS.PHASECHK.TRANS64.TRYWAIT P0, [UR4+0x18], R0 ;  /* 0x00001800ff0075a7 */ /* 0x0002a20008001104 */
[----:B------:R-:W-:Y:S06]  /*19a0*/  BRA.U !UP0, `(.L_x_25) ;  /* 0x0000000108f47547 */ /* 0x000fec000b800000 */
[----:B------:R-:W-:Y:S01]  /*19b0*/  UMOV UR22, URZ ;  /* 0x000000ff00167c82 */ /* 0x000fe20008000000 */
[----:B------:R-:W-:-:S05]  /*19c0*/  UMOV UR4, UR23 ;  /* 0x0000001700047c82 */ /* 0x000fca0008000000 */
.L_x_31:
[----:B------:R-:W-:Y:S01]  /*19d0*/  ULEA UR33, UR4, UR21, 0x3 ;  /* 0x0000001504217291 */ /* 0x000fe2000f8e18ff */
[----:B--2---:R-:W-:Y:S01]  /*19e0*/  @!P3 MOV R2, 0x10000 ;  /* 0x000100000002b802 */ /* 0x004fe20000000f00 */
[----:B--2-4-:R-:W-:Y:S10]  /*19f0*/  @P0 BRA `(.L_x_26) ;  /* 0x00000000000c0947 */ /* 0x014ff40003800000 */
[----:B------:R-:W-:-:S04]  /*1a00*/  SHF.L.U32 R3, R12, 0x1f, RZ ;  /* 0x0000001f0c037819 */ /* 0x000fc800000006ff */
[----:B------:R-:W2:Y:S02]  /*1a10*/  SYNCS.PHASECHK.TRANS64.TRYWAIT P0, [UR33+0x18], R3 ;  /* 0x00001803ff0075a7 */ /* 0x000ea40008001121 */
[----:B--2---:R-:W-:Y:S05]  /*1a20*/  @!P0 BRA `(.L_x_27) ;  /* 0x0000008c005c8947 */ /* 0x004fea0003800000 */
.L_x_26:
[----:B------:R2:W-:Y:S01]  /*1a30*/  @!P3 SYNCS.ARRIVE.TRANS64 RZ, [UR33], R2 ;  /* 0x00000002ffffb9a7 */ /* 0x0005e20008000021 */
[----:B------:R-:W-:-:S04]  /*1a40*/  ULOP3.LUT UR5, UR31, 0x2, URZ, 0xfc, !UPT ;  /* 0x000000021f057892 */ /* 0x000fc8000f8efcff */
[----:B------:R-:W-:-:S09]  /*1a50*/  UISETP.NE.AND UP0, UPT, UR5, 0x2, UPT ;  /* 0x000000020500788c */ /* 0x000fd2000bf05270 */
[----:B------:R-:W-:Y:S05]  /*1a60*/  BRA.U UP0, `(.L_x_28) ;  /* 0x0000000100047547 */ /* 0x000fea000b800000 */
[----:B------:R-:W-:Y:S05]  /*1a70*/  BPT.TRAP 0x1 ;  /* 0x000000040000795c */ /* 0x000fea0000300000 */
.L_x_28:
[----:B------:R-:W-:Y:S04]  /*1a80*/  BSSY.RECONVERGENT B0, `(.L_x_29) ;  /* 0x0000003000007945 */ /* 0x000fe80003800200 */
[----:B------:R-:W-:Y:S05]  /*1a90*/  @P2 BRA `(.L_x_30) ;  /* 0x0000000000042947 */ /* 0x000fea0003800000 */
[----:B------:R-:W-:Y:S05]  /*1aa0*/  BPT.TRAP 0x1 ;  /* 0x000000040000795c */ /* 0x000fea0000300000 */
.L_x_30:
[----:B------:R-:W-:Y:S05]  /*1ab0*/  BSYNC.RECONVERGENT B0 ;  /* 0x0000000000007941 */ /* 0x000fea0003800200 */
.L_x_29:
[----:B------:R-:W-:Y:S02]  /*1ac0*/  UIADD3 UR5, UPT, UPT, UR4, 0x1, URZ ;  /* 0x0000000104057890 */ /* 0x000fe4000fffe0ff */
[----:B------:R-:W-:Y:S02]  /*1ad0*/  USHF.L.U32 UR4, UR4, 0xf, URZ ;  /* 0x0000000f04047899 */ /* 0x000fe400080006ff */
[----:B------:R-:W-:Y:S02]  /*1ae0*/  UISETP.NE.AND UP0, UPT, UR5, 0x3, UPT ;  /* 0x000000030500788c */ /* 0x000fe4000bf05270 */
[----:B------:R-:W-:Y:S02]  /*1af0*/  ULEA UR24, UR29, UR4, 0x2 ;  /* 0x000000041d187291 */ /* 0x000fe4000f8e10ff */
[----:B------:R-:W-:Y:S02]  /*1b00*/  USEL UR6, URZ, 0x1, UP0 ;  /* 0x00000001ff067887 */ /* 0x000fe40008000000 */
[----:B------:R-:W-:-:S02]  /*1b10*/  USEL UR23, UR5, URZ, UP0 ;  /* 0x000000ff05177287 */ /* 0x000fc40008000000 */
[----:B------:R-:W-:Y:S02]  /*1b20*/  UIADD3 UR24, UPT, UPT, UR21, UR24, URZ ;  /* 0x0000001815187290 */ /* 0x000fe4000fffe0ff */
[----:B------:R-:W-:Y:S01]  /*1b30*/  LOP3.LUT R12, R12, UR6, RZ, 0x3c, !PT ;  /* 0x000000060c0c7c12 */ /* 0x000fe2000f8e3cff */
[----:B------:R-:W-:Y:S02]  /*1b40*/  UIADD3 UR6, UP1, UPT, UR40, 0x80, URZ ;  /* 0x0000008028067890 */ /* 0x000fe4000ff3e0ff */
[----:B------:R-:W-:Y:S01]  /*1b50*/  ULEA UR5, UR23, UR21, 0x3 ;  /* 0x0000001517057291 */ /* 0x000fe2000f8e18ff */
[----:B-1----:R-:W-:Y:S01]  /*1b60*/  SHF.L.U32 R0, R12, 0x1f, RZ ;  /* 0x0000001f0c007819 */ /* 0x002fe200000006ff */
[----:B------:R-:W-:Y:S02]  /*1b70*/  USHF.L.U32 UR34, UR22, 0x6, URZ ;  /* 0x0000000616227899 */ /* 0x000fe400080006ff */
[----:B------:R-:W-:Y:S02]  /*1b80*/  UIADD3 UR14, UP0, UPT, UR40, 0x180, URZ ;  /* 0x00000180280e7890 */ /* 0x000fe4000ff1e0ff */
[----:B------:R-:W-:-:S02]  /*1b90*/  UIADD3 UR4, UPT, UPT, UR21, UR4, URZ ;  /* 0x0000000415047290 */ /* 0x000fc4000fffe0ff */
[----:B------:R-:W-:Y:S01]  /*1ba0*/  UIADD3.X UR7, UPT, UPT, URZ, UR41, URZ, UP1, !UPT ;  /* 0x00000029ff077290 */ /* 0x000fe20008ffe4ff */
[----:B------:R3:W4:Y:S01]  /*1bb0*/  SYNCS.PHASECHK.TRANS64.TRYWAIT P0, [UR5+0x18], R0 ;  /* 0x00001800ff0075a7 */ /* 0x0007220008001105 */
[----:B------:R-:W-:Y:S02]  /*1bc0*/  UIADD3 UR32, UPT, UPT, UR24, 0x8400, URZ ;  /* 0x0000840018207890 */ /* 0x000fe4000fffe0ff */
[----:B------:R-:W-:Y:S02]  /*1bd0*/  UIADD3 UR26, UPT, UPT, UR34, 0x20, URZ ;  /* 0x00000020221a7890 */ /* 0x000fe4000fffe0ff */
[----:B------:R-:W-:Y:S02]  /*1be0*/  UIADD3 UR24, UPT, UPT, UR24, 0xc400, URZ ;  /* 0x0000c40018187890 */ /* 0x000fe4000fffe0ff */
[----:B------:R-:W-:Y:S02]  /*1bf0*/  UIADD3.X UR15, UPT, UPT, URZ, UR41, URZ, UP0, !UPT ;  /* 0x00000029ff0f7290 */ /* 0x000fe400087fe4ff */
[----:B------:R-:W-:-:S02]  /*1c00*/  UIADD3 UR16, UPT, UPT, UR4, 0x20400, URZ ;  /* 0x0002040004107890 */ /* 0x000fc4000fffe0ff */
[----:B------:R-:W-:Y:S01]  /*1c10*/  UIADD3 UR8, UPT, UPT, UR4, 0x24400, URZ ;  /* 0x0002440004087890 */ /* 0x000fe2000fffe0ff */
[----:B------:R-:W-:Y:S01]  /*1c20*/  UMOV UR5, 0x30000 ;  /* 0x0003000000057882 */ /* 0x000fe20000000000 */
[----:B------:R-:W-:Y:S01]  /*1c30*/  UMOV UR38, 0x0 ;  /* 0x0000000000267882 */ /* 0x000fe20000000000 */
[----:B------:R-:W-:Y:S01]  /*1c40*/  UMOV UR39, 0x10000000 ;  /* 0x1000000000277882 */ /* 0x000fe20000000000 */
[----:B------:R-:W-:Y:S01]  /*1c50*/  UMOV UR25, UR33 ;  /* 0x0000002100197c82 */ /* 0x000fe20008000000 */
[----:B------:R-:W-:Y:S01]  /*1c60*/  UMOV UR27, UR35 ;  /* 0x00000023001b7c82 */ /* 0x000fe20008000000 */
[----:B------:R-:W-:Y:S01]  /*1c70*/  UMOV UR28, UR36 ;  /* 0x00000024001c7c82 */ /* 0x000fe20008000000 */
[----:B------:R-:W-:Y:S01]  /*1c80*/  UMOV UR17, UR33 ;  /* 0x0000002100117c82 */ /* 0x000fe20008000000 */
[----:B------:R-:W-:Y:S01]  /*1c90*/  UMOV UR20, UR36 ;  /* 0x0000002400147c82 */ /* 0x000fe20008000000 */
[----:B------:R-:W-:Y:S01]  /*1ca0*/  UMOV UR18, UR34 ;  /* 0x0000002200127c82 */ /* 0x000fe20008000000 */
[----:B------:R3:W-:Y:S01]  /*1cb0*/  UTMALDG.3D.MULTICAST [UR32], [UR6], UR5, desc[UR38] ;  /* 0x00002620060073b4 */ /* 0x0007e20008011805 */
[----:B------:R-:W-:Y:S01]  /*1cc0*/  UMOV UR11, UR19 ;  /* 0x00000013000b7c82 */ /* 0x000fe20008000000 */
[----:B------:R-:W-:Y:S01]  /*1cd0*/  UMOV UR12, UR36 ;  /* 0x00000024000c7c82 */ /* 0x000fe20008000000 */
[----:B------:R-:W-:Y:S01]  /*1ce0*/  UMOV UR9, UR33 ;  /* 0x0000002100097c82 */ /* 0x000fe20008000000 */
[----:B------:R-:W-:Y:S01]  /*1cf0*/  UMOV UR10, UR26 ;  /* 0x0000001a000a7c82 */ /* 0x000fe20008000000 */
[----:B------:R-:W-:Y:S01]  /*1d00*/  UIADD3 UR22, UPT, UPT, UR22, 0x1, URZ ;  /* 0x0000000116167890 */ /* 0x000fe2000fffe0ff */
[----:B------:R-:W-:Y:S01]  /*1d10*/  UMOV UR13, UR30 ;  /* 0x0000001e000d7c82 */ /* 0x000fe20008000000 */
[----:B------:R3:W-:Y:S02]  /*1d20*/  UTMALDG.3D.MULTICAST [UR24], [UR6], UR5, desc[UR38] ;  /* 0x00002618060073b4 */ /* 0x0007e40008011805 */
[----:B------:R-:W-:Y:S01]  /*1d30*/  UISETP.NE.AND UP0, UPT, UR22, UR30, UPT ;  /* 0x0000001e1600728c */ /* 0x000fe2000bf05270 */
[----:B------:R-:W-:Y:S01]  /*1d40*/  UMOV UR4, UR23 ;  /* 0x0000001700047c82 */ /* 0x000fe20008000000 */
[----:B------:R3:W-:Y:S01]  /*1d50*/  UTMALDG.3D [UR16], [UR14], desc[UR38] ;  /* 0x000026100e0075b4 */ /* 0x0007e20008011000 */
[----:B------:R3:W-:Y:S06]  /*1d60*/  UTMALDG.3D [UR8], [UR14], desc[UR38] ;  /* 0x000026080e0075b4 */ /* 0x0007ec0008011000 */
[----:B---3--:R-:W-:Y:S05]  /*1d70*/  BRA.U UP0, `(.L_x_31) ;  /* 0xfffffffd00147547 */ /* 0x008fea000b83ffff */
.L_x_25:
[----:B------:R-:W-:Y:S01]  /*1d80*/  ULEA UR4, UR23, UR21, 0x3 ;  /* 0x0000001517047291 */ /* 0x000fe2000f8e18ff */
[----:B-1----:R-:W-:Y:S01]  /*1d90*/  SHF.L.U32 R0, R12, 0x1f, RZ ;  /* 0x0000001f0c007819 */ /* 0x002fe200000006ff */
[----:B------:R-:W-:Y:S01]  /*1da0*/  @!P1 SYNCS.ARRIVE.TRANS64.A1T0 RZ, [UR21+0x78], RZ ;  /* 0x000078ffffff99a7 */ /* 0x000fe20008100015 */
[----:B------:R-:W-:-:S06]  /*1db0*/  UISETP.GT.AND UP0, UPT, UR47, UR46, UPT ;  /* 0x0000002e2f00728c */ /* 0x000fcc000bf04270 */
[----:B--2-4-:R1:W2:Y:S03]  /*1dc0*/  SYNCS.PHASECHK.TRANS64.TRYWAIT P0, [UR4+0x18], R0 ;  /* 0x00001800ff0075a7 */ /* 0x0142a60008001104 */
[----:B------:R-:W-:Y:S05]  /*1dd0*/  BRA.U !UP0, `(.L_x_32) ;  /* 0x0000000108f07547 */ /* 0x000fea000b800000 */
[----:B------:R-:W-:Y:S01]  /*1de0*/  UIADD3 UR14, UPT, UPT, UR48, UR13, URZ ;  /* 0x0000000d300e7290 */ /* 0x000fe2000fffe0ff */
[----:B------:R-:W-:-:S11]  /*1df0*/  UMOV UR4, UR23 ;  /* 0x0000001700047c82 */ /* 0x000fd60008000000 */
.L_x_38:
[----:B------:R-:W-:Y:S01]  /*1e00*/  ULEA UR33, UR4, UR21, 0x3 ;  /* 0x0000001504217291 */ /* 0x000fe2000f8e18ff */
[----:B--2---:R-:W-:Y:S01]  /*1e10*/  @!P3 MOV R2, 0x10000 ;  /* 0x000100000002b802 */ /* 0x004fe20000000f00 */
[----:B--2-4-:R-:W-:Y:S10]  /*1e20*/  @P0 BRA `(.L_x_33) ;  /* 0x00000000000c0947 */ /* 0x014ff40003800000 */
[----:B------:R-:W-:-:S04]  /*1e30*/  SHF.L.U32 R3, R12, 0x1f, RZ ;  /* 0x0000001f0c037819 */ /* 0x000fc800000006ff */
[----:B------:R-:W2:Y:S02]  /*1e40*/  SYNCS.PHASECHK.TRANS64.TRYWAIT P0, [UR33+0x18], R3 ;  /* 0x00001803ff0075a7 */ /* 0x000ea40008001121 */
[----:B--2---:R-:W-:Y:S05]  /*1e50*/  @!P0 BRA `(.L_x_34) ;  /* 0x0000008800688947 */ /* 0x004fea0003800000 */
.L_x_33:
[----:B------:R2:W-:Y:S01]  /*1e60*/  @!P3 SYNCS.ARRIVE.TRANS64 RZ, [UR33], R2 ;  /* 0x00000002ffffb9a7 */ /* 0x0005e20008000021 */
[----:B------:R-:W-:-:S04]  /*1e70*/  ULOP3.LUT UR5, UR31, 0x2, URZ, 0xfc, !UPT ;  /* 0x000000021f057892 */ /* 0x000fc8000f8efcff */
[----:B------:R-:W-:-:S09]  /*1e80*/  UISETP.NE.AND UP0, UPT, UR5, 0x2, UPT ;  /* 0x000000020500788c */ /* 0x000fd2000bf05270 */
[----:B------:R-:W-:Y:S05]  /*1e90*/  BRA.U UP0, `(.L_x_35) ;  /* 0x0000000100047547 */ /* 0x000fea000b800000 */
[----:B------:R-:W-:Y:S05]  /*1ea0*/  BPT.TRAP 0x1 ;  /* 0x000000040000795c */ /* 0x000fea0000300000 */
.L_x_35:
[----:B------:R-:W-:Y:S04]  /*1eb0*/  BSSY.RECONVERGENT B0, `(.L_x_36) ;  /* 0x0000003000007945 */ /* 0x000fe80003800200 */
[----:B------:R-:W-:Y:S05]  /*1ec0*/  @P2 BRA `(.L_x_37) ;  /* 0x0000000000042947 */ /* 0x000fea0003800000 */
[----:B------:R-:W-:Y:S05]  /*1ed0*/  BPT.TRAP 0x1 ;  /* 0x000000040000795c */ /* 0x000fea0000300000 */
.L_x_37:
[----:B------:R-:W-:Y:S05]  /*1ee0*/  BSYNC.RECONVERGENT B0 ;  /* 0x0000000000007941 */ /* 0x000fea0003800200 */
.L_x_36:
[----:B------:R-:W-:Y:S02]  /*1ef0*/  UIADD3 UR5, UPT, UPT, UR4, 0x1, URZ ;  /* 0x0000000104057890 */ /* 0x000fe4000fffe0ff */
[----:B------:R-:W-:Y:S02]  /*1f00*/  USHF.L.U32 UR7, UR4, 0xf, URZ ;  /* 0x0000000f04077899 */ /* 0x000fe400080006ff */
[----:B------:R-:W-:Y:S02]  /*1f10*/  UISETP.NE.AND UP0, UPT, UR5, 0x3, UPT ;  /* 0x000000030500788c */ /* 0x000fe4000bf05270 */
[----:B------:R-:W-:Y:S02]  /*1f20*/  ULEA UR24, UR29, UR7, 0x2 ;  /* 0x000000071d187291 */ /* 0x000fe4000f8e10ff */
[----:B------:R-:W-:Y:S02]  /*1f30*/  USEL UR6, URZ, 0x1, UP0 ;  /* 0x00000001ff067887 */ /* 0x000fe40008000000 */
[----:B------:R-:W-:-:S02]  /*1f40*/  USEL UR23, UR5, URZ, UP0 ;  /* 0x000000ff05177287 */ /* 0x000fc40008000000 */
[----:B------:R-:W-:Y:S02]  /*1f50*/  UIADD3 UR4, UP1, UPT, UR40, 0x80, URZ ;  /* 0x0000008028047890 */ /* 0x000fe4000ff3e0ff */
[----:B------:R-:W-:Y:S01]  /*1f60*/  ULEA UR5, UR23, UR21, 0x3 ;  /* 0x0000001517057291 */ /* 0x000fe2000f8e18ff */
[----:B------:R-:W-:Y:S01]  /*1f70*/  LOP3.LUT R12, R12, UR6, RZ, 0x3c, !PT ;  /* 0x000000060c0c7c12 */ /* 0x000fe2000f8e3cff */
[----:B------:R-:W-:Y:S02]  /*1f80*/  UIADD3 UR24, UPT, UPT, UR21, UR24, URZ ;  /* 0x0000001815187290 */ /* 0x000fe4000fffe0ff */
[----:B------:R-:W-:Y:S01]  /*1f90*/  USHF.L.U32 UR34, UR13, 0x6, URZ ;  /* 0x000000060d227899 */ /* 0x000fe200080006ff */
[----:B-1----:R-:W-:Y:S01]  /*1fa0*/  SHF.L.U32 R0, R12, 0x1f, RZ ;  /* 0x0000001f0c007819 */ /* 0x002fe200000006ff */
[----:B------:R-:W-:Y:S02]  /*1fb0*/  UIADD3 UR6, UP0, UPT, UR40, 0x180, URZ ;  /* 0x0000018028067890 */ /* 0x000fe4000ff1e0ff */
[----:B------:R-:W-:Y:S01]  /*1fc0*/  UIADD3 UR8, UPT, UPT, UR21, UR7, URZ ;  /* 0x0000000715087290 */ /* 0x000fe2000fffe0ff */
[----:B------:R3:W4:Y:S01]  /*1fd0*/  SYNCS.PHASECHK.TRANS64.TRYWAIT P0, [UR5+0x18], R0 ;  /* 0x00001800ff0075a7 */ /* 0x0007220008001105 */
[----:B------:R-:W-:-:S02]  /*1fe0*/  UIADD3.X UR5, UPT, UPT, URZ, UR41, URZ, UP1, !UPT ;  /* 0x00000029ff057290 */ /* 0x000fc40008ffe4ff */
[----:B------:R-:W-:Y:S02]  /*1ff0*/  UIADD3 UR32, UPT, UPT, UR24, 0x8400, URZ ;  /* 0x0000840018207890 */ /* 0x000fe4000fffe0ff */
[----:B------:R-:W-:Y:S02]  /*2000*/  UIADD3 UR26, UPT, UPT, UR34, 0x20, URZ ;  /* 0x00000020221a7890 */ /* 0x000fe4000fffe0ff */
[----:B------:R-:W-:Y:S02]  /*2010*/  UIADD3 UR24, UPT, UPT, UR24, 0xc400, URZ ;  /* 0x0000c40018187890 */ /* 0x000fe4000fffe0ff */
[----:B------:R-:W-:Y:S02]  /*2020*/  UIADD3.X UR7, UPT, UPT, URZ, UR41, URZ, UP0, !UPT ;  /* 0x00000029ff077290 */ /* 0x000fe400087fe4ff */
[----:B------:R-:W-:Y:S02]  /*2030*/  UIADD3 UR16, UPT, UPT, UR8, 0x20400, URZ ;  /* 0x0002040008107890 */ /* 0x000fe4000fffe0ff */
[----:B------:R-:W-:Y:S01]  /*2040*/  UIADD3 UR8, UPT, UPT, UR8, 0x24400, URZ ;  /* 0x0002440008087890 */ /* 0x000fe2000fffe0ff */
[----:B------:R-:W-:Y:S01]  /*2050*/  UMOV UR10, 0x30000 ;  /* 0x00030000000a7882 */ /* 0x000fe20000000000 */
[----:B------:R-:W-:Y:S01]  /*2060*/  UMOV UR38, 0x0 ;  /* 0x0000000000267882 */ /* 0x000fe20000000000 */
[----:B------:R-:W-:Y:S01]  /*2070*/  UMOV UR39, 0x10000000 ;  /* 0x1000000000277882 */ /* 0x000fe20000000000 */
[----:B------:R-:W-:Y:S01]  /*2080*/  UMOV UR25, UR33 ;  /* 0x0000002100197c82 */ /* 0x000fe20008000000 */
[----:B------:R-:W-:Y:S01]  /*2090*/  UMOV UR27, UR35 ;  /* 0x00000023001b7c82 */ /* 0x000fe20008000000 */
[----:B------:R-:W-:Y:S01]  /*20a0*/  UMOV UR28, UR36 ;  /* 0x00000024001c7c82 */ /* 0x000fe20008000000 */
[----:B------:R-:W-:Y:S01]  /*20b0*/  UTMALDG.3D.MULTICAST [UR32], [UR4], UR10, desc[UR38] ;  /* 0x00002620040073b4 */ /* 0x000fe2000801180a */
[----:B------:R-:W-:Y:S01]  /*20c0*/  UMOV UR17, UR33 ;  /* 0x0000002100117c82 */ /* 0x000fe20008000000 */
[----:B------:R-:W-:Y:S01]  /*20d0*/  UMOV UR20, UR36 ;  /* 0x0000002400147c82 */ /* 0x000fe20008000000 */
[----:B------:R-:W-:Y:S01]  /*20e0*/  UMOV UR18, UR34 ;  /* 0x0000002200127c82 */ /* 0x000fe20008000000 */
[----:B------:R-:W-:Y:S01]  /*20f0*/  UMOV UR11, UR19 ;  /* 0x00000013000b7c82 */ /* 0x000fe20008000000 */
[----:B------:R-:W-:Y:S01]  /*2100*/  UMOV UR12, UR36 ;  /* 0x00000024000c7c82 */ /* 0x000fe20008000000 */
[----:B------:R-:W-:Y:S01]  /*2110*/  UMOV UR9, UR33 ;  /* 0x0000002100097c82 */ /* 0x000fe20008000000 */
[----:B------:R-:W-:Y:S01]  /*2120*/  UIADD3 UR13, UPT, UPT, UR13, 0x1, URZ ;  /* 0x000000010d0d7890 */ /* 0x000fe2000fffe0ff */
[----:B------:R1:W-:Y:S03]  /*2130*/  UTMALDG.3D.MULTICAST [UR24], [UR4], UR10, desc[UR38] ;  /* 0x00002618040073b4 */ /* 0x0003e6000801180a */
[----:B------:R-:W-:Y:S01]  /*2140*/  UISETP.NE.AND UP0, UPT, UR13, UR14, UPT ;  /* 0x0000000e0d00728c */ /* 0x000fe2000bf05270 */
[----:B------:R3:W-:Y:S01]  /*2150*/  UTMALDG.3D [UR16], [UR6], desc[UR38] ;  /* 0x00002610060075b4 */ /* 0x0007e20008011000 */
[----:B-1----:R-:W-:Y:S01]  /*2160*/  UMOV UR10, UR26 ;  /* 0x0000001a000a7c82 */ /* 0x002fe20008000000 */
[----:B------:R-:W-:Y:S01]  /*2170*/  UMOV UR4, UR23 ;  /* 0x0000001700047c82 */ /* 0x000fe20008000000 */
[----:B------:R3:W-:Y:S05]  /*2180*/  UTMALDG.3D [UR8], [UR6], desc[UR38] ;  /* 0x00002608060075b4 */ /* 0x0007ea0008011000 */
[----:B---3--:R-:W-:Y:S05]  /*2190*/  BRA.U UP0, `(.L_x_38) ;  /* 0xfffffffd00187547 */ /* 0x008fea000b83ffff */
.L_x_32:
[C---:B------:R-:W-:Y:S01]  /*21a0*/  LEA R3, R11.reuse, UR21, 0x3 ;  /* 0x000000150b037c11 */ /* 0x040fe2000f8e18ff */
[----:B------:R-:W-:Y:S01]  /*21b0*/  NOP ;  /* 0x0000000000007918 */ /* 0x000fe20000000000 */
[----:B-1----:R-:W-:Y:S02]  /*21c0*/  SHF.L.U32 R0, R10, 0x1f, RZ ;  /* 0x0000001f0a007819 */ /* 0x002fe400000006ff */
[----:B------:R-:W-:Y:S02]  /*21d0*/  LEA R4, R11, UR21, 0x4 ;  /* 0x000000150b047c11 */ /* 0x000fe4000f8e20ff */
[----:B--2-4-:R-:W1:Y:S02]  /*21e0*/  SYNCS.PHASECHK.TRANS64.TRYWAIT P0, [R3+URZ+0x80], R0 ;  /* 0x00008000030075a7 */ /* 0x014e6400080011ff */
[----:B-1----:R-:W-:Y:S05]  /*21f0*/  @!P0 BRA `(.L_x_39) ;  /* 0x0000008400988947 */ /* 0x002fea0003800000 */
.L_x_176:
[----:B------:R-:W2:Y:S01]  /*2200*/  LDS.128 R4, [R4+0x110] ;  /* 0x0001100004047984 */ /* 0x000ea20000000c00 */
[----:B------:R-:W-:Y:S01]  /*2210*/  UISETP.GE.AND UP0, UPT, UR45, 0x1, UPT ;  /* 0x000000012d00788c */ /* 0x000fe2000bf06270 */
[----:B------:R-:W-:Y:S01]  /*2220*/  @!PT LDS RZ, [RZ] ;  /* 0x00000000fffff984 */ /* 0x000fe20000000800 */
[----:B------:R-:W-:Y:S01]  /*2230*/  @!PT LDS RZ, [RZ] ;  /* 0x00000000fffff984 */ /* 0x000fe20000000800 */
[----:B------:R-:W-:Y:S01]  /*2240*/  @!PT LDS RZ, [RZ] ;  /* 0x00000000fffff984 */ /* 0x000fe20000000800 */
[----:B------:R-:W-:Y:S01]  /*2250*/  @!PT LDS RZ, [RZ] ;  /* 0x00000000fffff984 */ /* 0x000fe20000000800 */
[----:B------:R3:W-:Y:S06]  /*2260*/  MEMBAR.ALL.CTA ;  /* 0x0000000000007992 */ /* 0x0007ec0000008000 */
[----:B---3--:R-:W3:Y:S01]  /*2270*/  FENCE.VIEW.ASYNC.S ;  /* 0x00000000000073c6 */ /* 0x008ee20000000000 */
[----:B--2---:R-:W-:-:S13]  /*2280*/  LOP3.LUT P0, RZ, R6, 0x1, RZ, 0xc0, !PT ;  /* 0x0000000106ff7812 */ /* 0x004fda000780c0ff */
[----:B---3--:R-:W-:Y:S01]  /*2290*/  VOTEU.ANY UP1, P0 ;  /* 0x0000000000ff7886 */ /* 0x008fe20000020100 */
[----:B------:R-:W-:-:S13]  /*22a0*/  PLOP3.LUT P0, PT, PT, PT, UP1, 0x80, 0x8 ;  /* 0x000000000008781c */ /* 0x000fda0003f0f018 */
[----:B-1----:R-:W-:Y:S02]  /*22b0*/  @P0 LOP3.LUT R0, R5, 0xffff, RZ, 0xc0, !PT ;  /* 0x0000ffff05000812 */ /* 0x002fe400078ec0ff */
[----:B------:R-:W-:Y:S02]  /*22c0*/  @P0 MOV R2, R4 ;  /* 0x0000000400020202 */ /* 0x000fe40000000f00 */
[----:B------:R-:W-:Y:S01]  /*22d0*/  @P0 R2UR UR5, R0 ;  /* 0x00000000000502ca */ /* 0x000fe200000e0000 */
[----:B------:R-:W-:Y:S01]  /*22e0*/  VIADD R0, R3, 0x90 ;  /* 0x0000009003007836 */ /* 0x000fe20000000000 */
[----:B------:R-:W-:Y:S02]  /*22f0*/  @P0 SHF.R.U32.HI R4, RZ, 0x10, R5 ;  /* 0x00000010ff040819 */ /* 0x000fe40000011605 */
[----:B------:R-:W-:Y:S02]  /*2300*/  @P0 R2UR UR6, R2 ;  /* 0x00000000020602ca */ /* 0x000fe400000e0000 */
[----:B------:R-:W-:-:S02]  /*2310*/  PRMT R0, RZ, 0x654, R0 ;  /* 0x00000654ff007816 */ /* 0x000fc40000000000 */
[----:B------:R-:W-:Y:S02]  /*2320*/  @P0 R2UR UR4, R4 ;  /* 0x00000000040402ca */ /* 0x000fe400000e0000 */
[----:B------:R1:W-:Y:S03]  /*2330*/  SYNCS.ARRIVE.TRANS64.RED.A1T0 RZ, [R0+URZ], RZ ;  /* 0x000000ff00ff79a7 */ /* 0x0003e600081004ff */
[----:B------:R-:W-:-:S04]  /*2340*/  @UP1 UMOV UR37, UR5 ;  /* 0x0000000500251c82 */ /* 0x000fc80008000000 */
[----:B------:R-:W-:-:S04]  /*2350*/  @UP1 UMOV UR42, UR6 ;  /* 0x00000006002a1c82 */ /* 0x000fc80008000000 */
[----:B------:R-:W-:Y:S01]  /*2360*/  @UP1 UMOV UR36, UR4 ;  /* 0x0000000400241c82 */ /* 0x000fe20008000000 */
[----:B------:R-:W-:Y:S05]  /*2370*/  BRA.U !UP0, `(.L_x_40) ;  /* 0x0000000108d47547 */ /* 0x000fea000b800000 */
[----:B------:R-:W2:Y:S01]  /*2380*/  LDCU.128 UR12, c[0x0][0xb10] ;  /* 0x00016200ff0c77ac */ /* 0x000ea20008000c00 */
[----:B------:R-:W3:Y:S01]  /*2390*/  LDCU UR22, c[0x0][0xb20] ;  /* 0x00016400ff1677ac */ /* 0x000ee20008000800 */
[----:B------:R-:W4:Y:S01]  /*23a0*/  LDCU UR20, c[0x0][0xb0c] ;  /* 0x00016180ff1477ac */ /* 0x000f220008000800 */
[----:B------:R-:W1:Y:S01]  /*23b0*/  LDCU.64 UR8, c[0x0][0xb28] ;  /* 0x00016500ff0877ac */ /* 0x000e620008000a00 */
[----:B------:R-:W-:Y:S02]  /*23c0*/  UISETP.NE.AND UP3, UPT, UR45, 0x1, UPT ;  /* 0x000000012d00788c */ /* 0x000fe4000bf65270 */
[----:B--2---:R-:W-:Y:S02]  /*23d0*/  UIMAD.WIDE.U32 UR6, UR43, UR15, URZ ;  /* 0x0000000f2b0672a5 */ /* 0x004fe4000f8e00ff */
[----:B------:R-:W-:Y:S02]  /*23e0*/  UIMAD.WIDE.U32 UR4, UR44, UR12, URZ ;  /* 0x0000000c2c0472a5 */ /* 0x000fe4000f8e00ff */
[----:B------:R-:W-:-:S02]  /*23f0*/  UISETP.NE.AND UP0, UPT, UR14, 0x1, UPT ;  /* 0x000000010e00788c */ /* 0x000fc4000bf05270 */
[----:B------:R-:W-:Y:S01]  /*2400*/  UIMAD.WIDE.U32 UR18, UR37, UR15, URZ ;  /* 0x0000000f251272a5 */ /* 0x000fe2000f8e00ff */
[----:B------:R-:W-:Y:S02]  /*2410*/  UMOV UR6, UR7 ;  /* 0x0000000700067c82 */ /* 0x000fe40008000000 */
[----:B------:R-:W-:Y:S01]  /*2420*/  UMOV UR4, UR5 ;  /* 0x0000000500047c82 */ /* 0x000fe20008000000 */
[----:B---3--:R-:W-:Y:S02]  /*2430*/  USHF.R.U32.HI UR6, URZ, UR22, UR6 ;  /* 0x00000016ff067299 */ /* 0x008fe40008011606 */
[----:B----4-:R-:W-:Y:S02]  /*2440*/  UISETP.NE.AND UP2, UPT, UR20, 0x1, UPT ;  /* 0x000000011400788c */ /* 0x010fe4000bf45270 */
[----:B------:R-:W-:Y:S02]  /*2450*/  USHF.R.U32.HI UR4, URZ, UR13, UR4 ;  /* 0x0000000dff047299 */ /* 0x000fe40008011604 */
[----:B------:R-:W-:-:S02]  /*2460*/  USEL UR5, UR43, UR6, !UP0 ;  /* 0x000000062b057287 */ /* 0x000fc4000c000000 */
[----:B------:R-:W-:Y:S02]  /*2470*/  USEL UR6, UR44, UR4, !UP2 ;  /* 0x000000042c067287 */ /* 0x000fe4000d000000 */
[----:B-1----:R-:W-:Y:S01]  /*2480*/  UIMAD.WIDE.U32 UR10, UR5, UR8, URZ ;  /* 0x00000008050a72a5 */ /* 0x002fe2000f8e00ff */
[----:B------:R-:W-:Y:S01]  /*2490*/  UMOV UR4, UR19 ;  /* 0x0000001300047c82 */ /* 0x000fe20008000000 */
[----:B------:R-:W-:Y:S02]  /*24a0*/  UIMAD.WIDE.U32 UR16, UR42, UR12, URZ ;  /* 0x0000000c2a1072a5 */ /* 0x000fe4000f8e00ff */
[----:B------:R-:W-:-:S03]  /*24b0*/  UIMAD.WIDE.U32 UR18, UR6, UR8, URZ ;  /* 0x00000008061272a5 */ /* 0x000fc6000f8e00ff */
[----:B------:R-:W-:Y:S01]  /*24c0*/  UMOV UR10, UR11 ;  /* 0x0000000b000a7c82 */ /* 0x000fe20008000000 */
[----:B------:R-:W-:Y:S02]  /*24d0*/  USHF.R.U32.HI UR4, URZ, UR22, UR4 ;  /* 0x00000016ff047299 */ /* 0x000fe40008011604 */
[----:B------:R-:W-:Y:S01]  /*24e0*/  @UP3 USHF.R.U32.HI UR5, URZ, UR9, UR10 ;  /* 0x00000009ff053299 */ /* 0x000fe2000801160a */
[----:B------:R-:W-:Y:S01]  /*24f0*/  UMOV UR16, UR17 ;  /* 0x0000001100107c82 */ /* 0x000fe20008000000 */
[----:B------:R-:W-:Y:S01]  /*2500*/  UMOV UR18, UR19 ;  /* 0x0000001300127c82 */ /* 0x000fe20008000000 */
[----:B------:R-:W-:Y:S02]  /*2510*/  USHF.R.U32.HI UR13, URZ, UR13, UR16 ;  /* 0x0000000dff0d7299 */ /* 0x000fe40008011610 */
[----:B------:R-:W-:Y:S02]  /*2520*/  USEL UR4, UR37, UR4, !UP0 ;  /* 0x0000000425047287 */ /* 0x000fe4000c000000 */
[----:B------:R-:W-:-:S02]  /*2530*/  @UP3 USHF.R.U32.HI UR6, URZ, UR9, UR18 ;  /* 0x00000009ff063299 */ /* 0x000fc40008011612 */
[----:B------:R-:W-:Y:S02]  /*2540*/  UIMAD UR7, UR45, UR5, URZ ;  /* 0x000000052d0772a4 */ /* 0x000fe4000f8e02ff */
[----:B------:R-:W-:Y:S02]  /*2550*/  USEL UR5, UR42, UR13, !UP2 ;  /* 0x0000000d2a057287 */ /* 0x000fe4000d000000 */
[----:B------:R-:W-:Y:S02]  /*2560*/  UIMAD UR10, UR45, UR6, URZ ;  /* 0x000000062d0a72a4 */ /* 0x000fe4000f8e02ff */
[----:B------:R-:W-:Y:S02]  /*2570*/  UISETP.GE.AND UP0, UPT, UR4, UR7, UPT ;  /* 0x000000070400728c */ /* 0x000fe4000bf06270 */
[----:B------:R-:W-:Y:S02]  /*2580*/  UIMAD.WIDE.U32 UR12, UR4, UR8, URZ ;  /* 0x00000008040c72a5 */ /* 0x000fe4000f8e00ff */
[----:B------:R-:W-:-:S02]  /*2590*/  UISETP.GE.OR UP0, UPT, UR5, UR10, UP0 ;  /* 0x0000000a0500728c */ /* 0x000fc40008706670 */
        /* <DEDUP_REMOVED lines=19> */
.L_x_40:
[----:B------:R-:W2:Y:S02]  /*26d0*/  LDCU UR4, c[0x0][0xb30] ;  /* 0x00016600ff0477ac */ /* 0x000ea40008000800 */
[----:B--2---:R-:W-:-:S09]  /*26e0*/  UISETP.NE.AND UP0, UPT, UR4, 0x1, UPT ;  /* 0x000000010400788c */ /* 0x004fd2000bf05270 */
[----:B------:R-:W-:Y:S05]  /*26f0*/  BRA.U UP0, `(.L_x_41) ;  /* 0x0000000100447547 */ /* 0x000fea000b800000 */
[----:B------:R-:W2:Y:S01]  /*2700*/  LDCU.128 UR8, c[0x0][0xb10] ;  /* 0x00016200ff0877ac */ /* 0x000ea20008000c00 */
[----:B------:R-:W3:Y:S01]  /*2710*/  LDCU UR12, c[0x0][0xb0c] ;  /* 0x00016180ff0c77ac */ /* 0x000ee20008000800 */
[----:B------:R-:W4:Y:S01]  /*2720*/  LDCU UR13, c[0x0][0xb20] ;  /* 0x00016400ff0d77ac */ /* 0x000f220008000800 */
[----:B--2---:R-:W-:Y:S02]  /*2730*/  UIMAD.WIDE.U32 UR6, UR42, UR8, URZ ;  /* 0x000000082a0672a5 */ /* 0x004fe4000f8e00ff */
[----:B------:R-:W-:Y:S02]  /*2740*/  UIMAD.WIDE.U32 UR4, UR37, UR11, URZ ;  /* 0x0000000b250472a5 */ /* 0x000fe4000f8e00ff */
[----:B---3--:R-:W-:Y:S02]  /*2750*/  UISETP.NE.AND UP2, UPT, UR12, 0x1, UPT ;  /* 0x000000010c00788c */ /* 0x008fe4000bf45270 */
[----:B------:R-:W-:Y:S01]  /*2760*/  UISETP.NE.AND UP0, UPT, UR10, 0x1, UPT ;  /* 0x000000010a00788c */ /* 0x000fe2000bf05270 */
[----:B------:R-:W-:-:S02]  /*2770*/  UMOV UR6, UR7 ;  /* 0x0000000700067c82 */ /* 0x000fc40008000000 */
[----:B------:R-:W-:Y:S01]  /*2780*/  UMOV UR4, UR5 ;  /* 0x0000000500047c82 */ /* 0x000fe20008000000 */
[----:B------:R-:W-:Y:S02]  /*2790*/  USHF.R.U32.HI UR9, URZ, UR9, UR6 ;  /* 0x00000009ff097299 */ /* 0x000fe40008011606 */
[----:B----4-:R-:W-:Y:S02]  /*27a0*/  USHF.R.U32.HI UR4, URZ, UR13, UR4 ;  /* 0x0000000dff047299 */ /* 0x010fe40008011604 */
[----:B------:R-:W-:Y:S02]  /*27b0*/  USEL UR5, UR42, UR9, !UP2 ;  /* 0x000000092a057287 */ /* 0x000fe4000d000000 */
[----:B------:R-:W-:-:S04]  /*27c0*/  USEL UR4, UR37, UR4, !UP0 ;  /* 0x0000000425047287 */ /* 0x000fc8000c000000 */
[----:B------:R-:W-:Y:S02]  /*27d0*/  UIADD3 UR6, UPT, UPT, UR5, -UR4, URZ ;  /* 0x8000000405067290 */ /* 0x000fe4000fffe0ff */
[----:B------:R-:W-:Y:S02]  /*27e0*/  UIADD3 UR4, UPT, UPT, -UR5, UR4, URZ ;  /* 0x0000000405047290 */ /* 0x000fe4000fffe1ff */
[----:B------:R-:W-:Y:S02]  /*27f0*/  UIMAD UR37, UR6, UR10, UR37 ;  /* 0x0000000a062572a4 */ /* 0x000fe4000f8e0225 */
[----:B------:R-:W-:-:S12]  /*2800*/  UIMAD UR42, UR4, UR12, UR42 ;  /* 0x0000000c042a72a4 */ /* 0x000fd8000f8e022a */
.L_x_41:
[----:B------:R-:W-:Y:S01]  /*2810*/  VIADD R11, R11, 0x1 ;  /* 0x000000010b0b7836 */ /* 0x000fe20000000000 */
[----:B------:R-:W-:Y:S02]  /*2820*/  R2UR UR5, R54 ;  /* 0x00000000360572ca */ /* 0x000fe400000e0000 */
[----:B------:R-:W-:Y:S02]  /*2830*/  R2UR UR4, R53 ;  /* 0x00000000350472ca */ /* 0x000fe400000e0000 */
[C---:B------:R-:W-:Y:S02]  /*2840*/  ISETP.NE.AND P0, PT, R11.reuse, 0x2, PT ;  /* 0x000000020b00780c */ /* 0x040fe40003f05270 */
[----:B------:R-:W-:Y:S02]  /*2850*/  PLOP3.LUT P1, PT, PT, PT, PT, 0x80, 0x8 ;  /* 0x000000000008781c */ /* 0x000fe40003f2f070 */
[----:B-1----:R-:W-:Y:S02]  /*2860*/  SEL R0, RZ, 0x1, P0 ;  /* 0x00000001ff007807 */ /* 0x002fe40000000000 */
[----:B------:R-:W-:-:S02]  /*2870*/  SEL R11, R11, RZ, P0 ;  /* 0x000000ff0b0b7207 */ /* 0x000fc40000000000 */
[----:B------:R-:W-:Y:S01]  /*2880*/  LOP3.LUT R10, R10, R0, RZ, 0x3c, !PT ;  /* 0x000000000a0a7212 */ /* 0x000fe200078e3cff */
[----:B------:R-:W-:Y:S02]  /*2890*/  UIADD3 UR16, UPT, UPT, UR42, UR5, URZ ;  /* 0x000000052a107290 */ /* 0x000fe4000fffe0ff */
[----:B------:R-:W-:Y:S01]  /*28a0*/  UIADD3 UR20, UPT, UPT, UR37, UR4, URZ ;  /* 0x0000000425147290 */ /* 0x000fe2000fffe0ff */
[----:B------:R-:W-:Y:S11]  /*28b0*/  BRA.U UP1, `(.L_x_42) ;  /* 0xffffffed01d47547 */ /* 0x000ff6000b83ffff */
[----:B------:R-:W-:Y:S01]  /*28c0*/  UIADD3 UR21, UPT, UPT, UR21, 0x18, URZ ;  /* 0x0000001815157890 */ /* 0x000fe2000fffe0ff */
[----:B------:R-:W-:-:S03]  /*28d0*/  SHF.L.U32 R2, R12, 0x1f, RZ ;  /* 0x0000001f0c027819 */ /* 0x000fc600000006ff */
[----:B------:R-:W-:-:S09]  /*28e0*/  ULEA UR4, UR23, UR21, 0x3 ;  /* 0x0000001517047291 */ /* 0x000fd2000f8e18ff */
[----:B------:R-:W1:Y:S02]  /*28f0*/  SYNCS.PHASECHK.TRANS64.TRYWAIT P0, [UR4], R2 ;  /* 0x00000002ff0075a7 */ /* 0x000e640008001104 */
[----:B-1----:R-:W-:Y:S05]  /*2900*/  @!P0 BRA `(.L_x_43) ;  /* 0x0000007c00e88947 */ /* 0x002fea0003800000 */
.L_x_178:
[----:B------:R-:W-:-:S04]  /*2910*/  UIADD3 UR4, UPT, UPT, UR23, 0x1, URZ ;  /* 0x0000000117047890 */ /* 0x000fc8000fffe0ff */
[----:B------:R-:W-:-:S04]  /*2920*/  UISETP.NE.AND UP0, UPT, UR4, 0x3, UPT ;  /* 0x000000030400788c */ /* 0x000fc8000bf05270 */
[----:B------:R-:W-:Y:S02]  /*2930*/  USEL UR6, URZ, 0x1, UP0 ;  /* 0x00000001ff067887 */ /* 0x000fe40008000000 */
[----:B------:R-:W-:-:S04]  /*2940*/  USEL UR4, UR4, URZ, UP0 ;  /* 0x000000ff04047287 */ /* 0x000fc80008000000 */
[----:B------:R-:W-:Y:S01]  /*2950*/  ULEA UR5, UR4, UR21, 0x3 ;  /* 0x0000001504057291 */ /* 0x000fe2000f8e18ff */
[----:B------:R-:W-:-:S04]  /*2960*/  LOP3.LUT R12, R12, UR6, RZ, 0x3c, !PT ;  /* 0x000000060c0c7c12 */ /* 0x000fc8000f8e3cff */
[----:B-1----:R-:W-:-:S04]  /*2970*/  SHF.L.U32 R2, R12, 0x1f, RZ ;  /* 0x0000001f0c027819 */ /* 0x002fc800000006ff */
[----:B------:R-:W1:Y:S02]  /*2980*/  SYNCS.PHASECHK.TRANS64.TRYWAIT P0, [UR5], R2 ;  /* 0x00000002ff0075a7 */ /* 0x000e640008001105 */
[----:B-1----:R-:W-:Y:S05]  /*2990*/  @!P0 BRA `(.L_x_44) ;  /* 0x0000007c00dc8947 */ /* 0x002fea0003800000 */
.L_x_180:
[----:B------:R-:W-:-:S04]  /*29a0*/  UIADD3 UR4, UPT, UPT, UR4, 0x1, URZ ;  /* 0x0000000104047890 */ /* 0x000fc8000fffe0ff */
[----:B------:R-:W-:-:S04]  /*29b0*/  UISETP.NE.AND UP0, UPT, UR4, 0x3, UPT ;  /* 0x000000030400788c */ /* 0x000fc8000bf05270 */
[----:B------:R-:W-:Y:S02]  /*29c0*/  USEL UR5, URZ, 0x1, UP0 ;  /* 0x00000001ff057887 */ /* 0x000fe40008000000 */
[----:B------:R-:W-:-:S04]  /*29d0*/  USEL UR4, UR4, URZ, UP0 ;  /* 0x000000ff04047287 */ /* 0x000fc80008000000 */
[----:B------:R-:W-:Y:S01]  /*29e0*/  ULEA UR4, UR4, UR21, 0x3 ;  /* 0x0000001504047291 */ /* 0x000fe2000f8e18ff */
[----:B-1----:R-:W-:-:S04]  /*29f0*/  LOP3.LUT R2, R12, UR5, RZ, 0x3c, !PT ;  /* 0x000000050c027c12 */ /* 0x002fc8000f8e3cff */
[----:B------:R-:W-:Y:S01]  /*2a00*/  SHF.L.U32 R2, R2, 0x1f, RZ ;  /* 0x0000001f02027819 */ /* 0x000fe200000006ff */
[----:B------:R-:W-:-:S07]  /*2a10*/  IMAD.U32 R0, RZ, RZ, UR4 ;  /* 0x00000004ff007e24 */ /* 0x000fce000f8e00ff */
.L_x_45:
[----:B-1----:R1:W2:Y:S02]  /*2a20*/  SYNCS.PHASECHK.TRANS64.TRYWAIT P0, [R0+URZ], R2 ;  /* 0x00000002000075a7 */ /* 0x0022a400080011ff */
[----:B--2---:R-:W-:Y:S05]  /*2a30*/  @!P0 NANOSLEEP.SYNCS 0x989680 ;  /* 0x009896800000895d */ /* 0x004fea0003900000 */
[----:B------:R-:W2:Y:S02]  /*2a40*/  @!P0 SYNCS.PHASECHK.TRANS64 P0, [R0+URZ], R2 ;  /* 0x00000002000085a7 */ /* 0x000ea400080010ff */
[----:B--2---:R-:W-:Y:S05]  /*2a50*/  @P0 EXIT ;  /* 0x000000000000094d */ /* 0x004fea0003800000 */
[----:B------:R-:W-:Y:S05]  /*2a60*/  BRA `(.L_x_45) ;  /* 0xfffffffc00ec7947 */ /* 0x000fea000383ffff */
.L_x_22:
[----:B------:R-:W-:-:S04]  /*2a70*/  UISETP.NE.AND UP0, UPT, UR52, URZ, UPT ;  /* 0x000000ff3400728c */ /* 0x000fc8000bf05270 */
[----:B------:R-:W-:-:S09]  /*2a80*/  UISETP.NE.OR UP0, UPT, UR17, 0x1, UP0 ;  /* 0x000000011100788c */ /* 0x000fd20008705670 */
[----:B------:R-:W-:Y:S05]  /*2a90*/  BRA.U UP0, `(.L_x_46) ;  /* 0x0000000500487547 */ /* 0x000fea000b800000 */
[----:B------:R-:W-:Y:S01]  /*2aa0*/  ISETP.GE.U32.AND P2, PT, R0, 0x2, PT ;  /* 0x000000020000780c */ /* 0x000fe20003f46070 */
[----:B------:R-:W-:Y:S01]  /*2ab0*/  IMAD.MOV.U32 R12, RZ, RZ, 0x1 ;  /* 0x00000001ff0c7424 */ /* 0x000fe200078e00ff */
[----:B------:R-:W-:Y:S02]  /*2ac0*/  CS2R R10, SRZ ;  /* 0x00000000000a7805 */ /* 0x000fe4000001ff00 */
[----:B------:R-:W-:Y:S01]  /*2ad0*/  CS2R R8, SRZ ;  /* 0x0000000000087805 */ /* 0x000fe2000001ff00 */
[----:B------:R-:W-:Y:S01]  /*2ae0*/  UMOV UR6, 0x400 ;  /* 0x0000040000067882 */ /* 0x000fe20000000000 */
[----:B------:R-:W-:Y:S01]  /*2af0*/  UMOV UR5, URZ ;  /* 0x000000ff00057c82 */ /* 0x000fe20008000000 */
[----:B------:R-:W-:-:S12]  /*2b00*/  ULEA UR6, UR52, UR6, 0x18 ;  /* 0x0000000634067291 */ /* 0x000fd8000f8ec0ff */
.L_x_50:
[----:B------:R-:W-:Y:S02]  /*2b10*/  LEA R2, R8, UR6, 0x3 ;  /* 0x0000000608027c11 */ /* 0x000fe4000f8e18ff */
[----:B------:R-:W-:-:S03]  /*2b20*/  SHF.L.U32 R4, R9, 0x1f, RZ ;  /* 0x0000001f09047819 */ /* 0x000fc600000006ff */
[----:B------:R-:W-:Y:S01]  /*2b30*/  VIADD R5, R2, 0xf0 ;  /* 0x000000f002057836 */ /* 0x000fe20000000000 */
[----:B------:R-:W1:Y:S02]  /*2b40*/  SYNCS.PHASECHK.TRANS64.TRYWAIT P0, [R2+URZ+0xe0], R4 ;  /* 0x0000e004020075a7 */ /* 0x000e6400080011ff */
[----:B-1----:R-:W-:Y:S05]  /*2b50*/  @!P0 BRA `(.L_x_47) ;  /* 0x0000007c00848947 */ /* 0x002fea0003800000 */
.L_x_181:
[----:B------:R-:W-:Y:S01]  /*2b60*/  ULEA UR4, UR5, UR6, 0x3 ;  /* 0x0000000605047291 */ /* 0x000fe2000f8e18ff */
[----:B-1----:R-:W-:Y:S01]  /*2b70*/  PRMT R2, RZ, 0x654, R5 ;  /* 0x00000654ff027816 */ /* 0x002fe20000000005 */
[----:B------:R-:W-:Y:S01]  /*2b80*/  @!P2 IMAD.MOV.U32 R4, RZ, RZ, 0x10 ;  /* 0x00000010ff04a424 */ /* 0x000fe200078e00ff */
[----:B------:R-:W-:Y:S01]  /*2b90*/  SHF.L.U32 R5, R12, 0x1f, RZ ;  /* 0x0000001f0c057819 */ /* 0x000fe200000006ff */
[----:B------:R-:W-:Y:S01]  /*2ba0*/  UIADD3 UR7, UPT, UPT, UR4, 0x80, URZ ;  /* 0x0000008004077890 */ /* 0x000fe2000fffe0ff */
[----:B------:R1:W-:Y:S05]  /*2bb0*/  SYNCS.ARRIVE.TRANS64.RED.A1T0 RZ, [R2+URZ], RZ ;  /* 0x000000ff02ff79a7 */ /* 0x0003ea00081004ff */
[----:B------:R-:W-:Y:S01]  /*2bc0*/  IMAD.U32 R6, RZ, RZ, UR7 ;  /* 0x00000007ff067e24 */ /* 0x000fe2000f8e00ff */
[----:B------:R-:W2:Y:S04]  /*2bd0*/  SYNCS.PHASECHK.TRANS64.TRYWAIT P0, [UR4+0x90], R5 ;  /* 0x00009005ff0075a7 */ /* 0x000ea80008001104 */
[----:B------:R-:W-:Y:S01]  /*2be0*/  PRMT R6, R0, 0x654, R6 ;  /* 0x0000065400067816 */ /* 0x000fe20000000006 */
[----:B-12---:R-:W-:Y:S06]  /*2bf0*/  @!P0 BRA `(.L_x_48) ;  /* 0x0000007c00708947 */ /* 0x006fec0003800000 */
.L_x_183:
[----:B------:R-:W-:Y:S01]  /*2c00*/  ULEA UR8, UR5, UR6, 0x4 ;  /* 0x0000000605087291 */ /* 0x000fe2000f8e20ff */
[----:B------:R-:W-:Y:S01]  /*2c10*/  SEL R3, R6, R3, !P2 ;  /* 0x0000000306037207 */ /* 0x000fe20005000000 */
[----:B------:R-:W-:Y:S01]  /*2c20*/  UIADD3 UR9, UPT, UPT, UR4, 0x80, URZ ;  /* 0x0000008004097890 */ /* 0x000fe2000fffe0ff */
[----:B-1----:R-:W-:Y:S01]  /*2c30*/  LEA R2, R11, UR6, 0x3 ;  /* 0x000000060b027c11 */ /* 0x002fe2000f8e18ff */
[----:B------:R-:W-:Y:S01]  /*2c40*/  UIADD3 UR8, UPT, UPT, UR8, 0x110, URZ ;  /* 0x0000011008087890 */ /* 0x000fe2000fffe0ff */
[----:B------:R1:W-:Y:S01]  /*2c50*/  @!P2 SYNCS.ARRIVE.TRANS64.RED RZ, [R3+URZ], R4 ;  /* 0x0000000403ffa9a7 */ /* 0x0003e200080004ff */
[----:B------:R-:W-:Y:S01]  /*2c60*/  UIADD3 UR4, UPT, UPT, UR5, 0x1, URZ ;  /* 0x0000000105047890 */ /* 0x000fe2000fffe0ff */
[----:B------:R-:W-:-:S03]  /*2c70*/  VIADD R8, R8, 0x1 ;  /* 0x0000000108087836 */ /* 0x000fc60000000000 */
[----:B------:R-:W-:Y:S02]  /*2c80*/  UISETP.NE.AND UP0, UPT, UR4, 0x2, UPT ;  /* 0x000000020400788c */ /* 0x000fe4000bf05270 */
[----:B------:R-:W-:Y:S01]  /*2c90*/  ISETP.NE.AND P0, PT, R8, 0x2, PT ;  /* 0x000000020800780c */ /* 0x000fe20003f05270 */
[----:B------:R-:W-:Y:S06]  /*2ca0*/  UGETNEXTWORKID.BROADCAST [UR8], [UR9] ;  /* 0x00000000080073ca */ /* 0x000fec0008000100 */
[----:B------:R-:W-:Y:S02]  /*2cb0*/  USEL UR7, URZ, 0x1, UP0 ;  /* 0x00000001ff077887 */ /* 0x000fe40008000000 */
[----:B------:R-:W-:-:S04]  /*2cc0*/  USEL UR5, UR4, URZ, UP0 ;  /* 0x000000ff04057287 */ /* 0x000fc80008000000 */
[----:B------:R-:W-:Y:S02]  /*2cd0*/  LOP3.LUT R12, R12, UR7, RZ, 0x3c, !PT ;  /* 0x000000070c0c7c12 */ /* 0x000fe4000f8e3cff */
[----:B-1----:R-:W-:-:S04]  /*2ce0*/  SHF.L.U32 R4, R10, 0x1f, RZ ;  /* 0x0000001f0a047819 */ /* 0x002fc800000006ff */
[----:B------:R-:W1:Y:S02]  /*2cf0*/  SYNCS.PHASECHK.TRANS64.TRYWAIT P1, [R2+URZ+0x80], R4 ;  /* 0x00008004020075a7 */ /* 0x000e6400080211ff */
[----:B-1----:R-:W-:Y:S05]  /*2d00*/  @!P1 BRA `(.L_x_49) ;  /* 0x0000007c00449947 */ /* 0x002fea0003800000 */
.L_x_184:
[C---:B-1----:R-:W-:Y:S01]  /*2d10*/  LEA R4, R11.reuse, UR6, 0x4 ;  /* 0x000000060b047c11 */ /* 0x042fe2000f8e20ff */
[----:B------:R-:W-:Y:S01]  /*2d20*/  VIADD R2, R2, 0x90 ;  /* 0x0000009002027836 */ /* 0x000fe20000000000 */
[----:B------:R-:W-:Y:S01]  /*2d30*/  SEL R8, R8, RZ, P0 ;  /* 0x000000ff08087207 */ /* 0x000fe20000000000 */
[----:B------:R-:W-:-:S03]  /*2d40*/  VIADD R11, R11, 0x1 ;  /* 0x000000010b0b7836 */ /* 0x000fc60000000000 */
[----:B------:R-:W1:Y:S01]  /*2d50*/  LDS.128 R4, [R4+0x110] ;  /* 0x0001100004047984 */ /* 0x000e620000000c00 */
[----:B------:R-:W-:Y:S02]  /*2d60*/  PRMT R2, RZ, 0x654, R2 ;  /* 0x00000654ff027816 */ /* 0x000fe40000000002 */
[C---:B------:R-:W-:Y:S01]  /*2d70*/  ISETP.NE.AND P1, PT, R11.reuse, 0x2, PT ;  /* 0x000000020b00780c */ /* 0x040fe20003f25270 */
[----:B------:R-:W-:Y:S01]  /*2d80*/  @!PT LDS RZ, [RZ] ;  /* 0x00000000fffff984 */ /* 0x000fe20000000800 */
[----:B------:R-:W-:Y:S01]  /*2d90*/  @!PT LDS RZ, [RZ] ;  /* 0x00000000fffff984 */ /* 0x000fe20000000800 */
[----:B------:R-:W-:Y:S01]  /*2da0*/  @!PT LDS RZ, [RZ] ;  /* 0x00000000fffff984 */ /* 0x000fe20000000800 */
[----:B------:R-:W-:Y:S01]  /*2db0*/  @!PT LDS RZ, [RZ] ;  /* 0x00000000fffff984 */ /* 0x000fe20000000800 */
[----:B------:R2:W-:Y:S06]  /*2dc0*/  MEMBAR.ALL.CTA ;  /* 0x0000000000007992 */ /* 0x0005ec0000008000 */
[----:B--2---:R-:W2:Y:S01]  /*2dd0*/  FENCE.VIEW.ASYNC.S ;  /* 0x00000000000073c6 */ /* 0x004ea20000000000 */
[----:B------:R-:W-:Y:S01]  /*2de0*/  SEL R11, R11, RZ, P1 ;  /* 0x000000ff0b0b7207 */ /* 0x000fe20000800000 */
[----:B--2---:R2:W-:Y:S01]  /*2df0*/  SYNCS.ARRIVE.TRANS64.RED.A1T0 RZ, [R2+URZ], RZ ;  /* 0x000000ff02ff79a7 */ /* 0x0045e200081004ff */
[----:B-1----:R-:W-:-:S02]  /*2e00*/  LOP3.LUT P3, RZ, R6, 0x1, RZ, 0xc0, !PT ;  /* 0x0000000106ff7812 */ /* 0x002fc4000786c0ff */
[----:B------:R-:W-:-:S04]  /*2e10*/  SEL R4, RZ, 0x1, P1 ;  /* 0x00000001ff047807 */ /* 0x000fc80000800000 */
[----:B------:R-:W-:Y:S02]  /*2e20*/  LOP3.LUT R10, R10, R4, RZ, 0x3c, !PT ;  /* 0x000000040a0a7212 */ /* 0x000fe400078e3cff */
[----:B--2---:R-:W-:-:S04]  /*2e30*/  SEL R2, RZ, 0x1, P0 ;  /* 0x00000001ff027807 */ /* 0x004fc80000000000 */
[----:B------:R-:W-:Y:S01]  /*2e40*/  LOP3.LUT R9, R9, R2, RZ, 0x3c, !PT ;  /* 0x0000000209097212 */ /* 0x000fe200078e3cff */
[----:B------:R-:W-:Y:S06]  /*2e50*/  @P3 BRA `(.L_x_50) ;  /* 0xfffffffc002c3947 */ /* 0x000fec000383ffff */
[----:B------:R-:W-:Y:S01]  /*2e60*/  ULEA UR4, UR5, UR6, 0x3 ;  /* 0x0000000605047291 */ /* 0x000fe2000f8e18ff */
[----:B------:R-:W-:-:S08]  /*2e70*/  SHF.L.U32 R2, R12, 0x1f, RZ ;  /* 0x0000001f0c027819 */ /* 0x000fd000000006ff */
[----:B------:R-:W1:Y:S02]  /*2e80*/  SYNCS.PHASECHK.TRANS64 P0, [UR4+0x90], R2 ;  /* 0x00009002ff0075a7 */ /* 0x000e640008001004 */
[----:B-1----:R-:W-:Y:S05]  /*2e90*/  @P0 BRA `(.L_x_51) ;  /* 0x0000000000080947 */ /* 0x002fea0003800000 */
[----:B------:R-:W1:Y:S02]  /*2ea0*/  SYNCS.PHASECHK.TRANS64.TRYWAIT P0, [UR4+0x90], R2 ;  /* 0x00009002ff0075a7 */ /* 0x000e640008001104 */
[----:B-1----:R-:W-:Y:S05]  /*2eb0*/  @!P0 BRA `(.L_x_52) ;  /* 0x0000007800ec8947 */ /* 0x002fea0003800000 */
.L_x_51:
[----:B------:R-:W-:-:S04]  /*2ec0*/  UIADD3 UR7, UPT, UPT, UR5, 0x1, URZ ;  /* 0x0000000105077890 */ /* 0x000fc8000fffe0ff */
[----:B------:R-:W-:-:S04]  /*2ed0*/  UISETP.NE.AND UP0, UPT, UR7, 0x2, UPT ;  /* 0x000000020700788c */ /* 0x000fc8000bf05270 */
[----:B------:R-:W-:Y:S02]  /*2ee0*/  USEL UR8, URZ, 0x1, UP0 ;  /* 0x00000001ff087887 */ /* 0x000fe40008000000 */
[----:B------:R-:W-:-:S04]  /*2ef0*/  USEL UR7, UR7, URZ, UP0 ;  /* 0x000000ff07077287 */ /* 0x000fc80008000000 */
[----:B------:R-:W-:Y:S01]  /*2f00*/  ULEA UR7, UR7, UR6, 0x3 ;  /* 0x0000000607077291 */ /* 0x000fe2000f8e18ff */
[----:B-1----:R-:W-:-:S04]  /*2f10*/  LOP3.LUT R2, R12, UR8, RZ, 0x3c, !PT ;  /* 0x000000080c027c12 */ /* 0x002fc8000f8e3cff */
[----:B------:R-:W-:-:S04]  /*2f20*/  SHF.L.U32 R0, R2, 0x1f, RZ ;  /* 0x0000001f02007819 */ /* 0x000fc800000006ff */
[----:B------:R-:W1:Y:S02]  /*2f30*/  SYNCS.PHASECHK.TRANS64 P0, [UR7+0x90], R0 ;  /* 0x00009000ff0075a7 */ /* 0x000e640008001007 */
[----:B-1----:R-:W-:Y:S05]  /*2f40*/  @P0 EXIT ;  /* 0x000000000000094d */ /* 0x002fea0003800000 */
[----:B------:R-:W-:Y:S02]  /*2f50*/  SHF.L.U32 R2, R2, 0x1f, RZ ;  /* 0x0000001f02027819 */ /* 0x000fe400000006ff */
[----:B------:R-:W-:-:S07]  /*2f60*/  MOV R0, UR7 ;  /* 0x0000000700007c02 */ /* 0x000fce0008000f00 */
.L_x_53:
[----:B-1----:R1:W2:Y:S02]  /*2f70*/  SYNCS.PHASECHK.TRANS64.TRYWAIT P0, [R0+URZ+0x90], R2 ;  /* 0x00009002000075a7 */ /* 0x0022a400080011ff */
[----:B--2---:R-:W-:Y:S05]  /*2f80*/  @!P0 NANOSLEEP.SYNCS 0x989680 ;  /* 0x009896800000895d */ /* 0x004fea0003900000 */
[----:B------:R-:W2:Y:S02]  /*2f90*/  @!P0 SYNCS.PHASECHK.TRANS64 P0, [R0+URZ+0x90], R2 ;  /* 0x00009002000085a7 */ /* 0x000ea400080010ff */
[----:B--2---:R-:W-:Y:S05]  /*2fa0*/  @P0 EXIT ;  /* 0x000000000000094d */ /* 0x004fea0003800000 */
[----:B------:R-:W-:Y:S05]  /*2fb0*/  BRA `(.L_x_53) ;  /* 0xfffffffc00ec7947 */ /* 0x000fea000383ffff */
.L_x_46:
[----:B------:R-:W-:Y:S05]  /*2fc0*/  BRA.U UP4, `(.L_x_54) ;  /* 0x00000011042c7547 */ /* 0x000fea000b800000 */
[----:B------:R-:W-:Y:S01]  /*2fd0*/  UMOV UR4, 0x40 ;  /* 0x0000004000047882 */ /* 0x000fe20000000000 */
[----:B------:R-:W-:Y:S01]  /*2fe0*/  NOP ;  /* 0x0000000000007918 */ /* 0x000fe20000000000 */
[----:B------:R-:W-:Y:S01]  /*2ff0*/  ULEA UR5, UR52, UR4, 0x18 ;  /* 0x0000000434057291 */ /* 0x000fe2000f8ec0ff */
[----:B------:R-:W-:Y:S02]  /*3000*/  UMOV UR6, 0x400 ;  /* 0x0000040000067882 */ /* 0x000fe40000000000 */
[----:B------:R-:W-:-:S06]  /*3010*/  ULEA UR6, UR52, UR6, 0x18 ;  /* 0x0000000634067291 */ /* 0x000fcc000f8ec0ff */
[----:B------:R-:W1:Y:S02]  /*3020*/  LDS.U8 R0, [UR5+0x1c] ;  /* 0x00001c05ff007984 */ /* 0x000e640008000000 */
[----:B-1----:R-:W-:-:S13]  /*3030*/  ISETP.NE.AND P0, PT, R0, RZ, PT ;  /* 0x000000ff0000720c */ /* 0x002fda0003f05270 */
[----:B------:R-:W-:Y:S05]  /*3040*/  @P0 BRA `(.L_x_55) ;  /* 0x0000000000580947 */ /* 0x000fea0003800000 */
[----:B------:R-:W-:-:S13]  /*3050*/  ELECT P0, URZ, PT ;  /* 0x0000000000ff782f */ /* 0x000fda0003800000 */
[----:B------:R-:W-:Y:S05]  /*3060*/  @!P0 BRA `(.L_x_56) ;  /* 0x0000000000608947 */ /* 0x000fea0003800000 */
[----:B------:R-:W-:Y:S01]  /*3070*/  UMOV UR4, 0x10 ;  /* 0x0000001000047882 */ /* 0x000fe20000000000 */
[----:B------:R-:W-:Y:S01]  /*3080*/  HFMA2 R0, -RZ, RZ, 0, 5.9604644775390625e-08 ;  /* 0x00000001ff007431 */ /* 0x000fe200000001ff */
[----:B------:R-:W-:-:S03]  /*3090*/  MOV R3, 0xffff ;  /* 0x0000ffff00037802 */ /* 0x000fc60000000f00 */
[----:B------:R-:W-:Y:S04]  /*30a0*/  DEPBAR.LE SB1, 0x36 ;  /* 0x00009d800000791a */ /* 0x000fe80000000000 */
[----:B------:R-:W1:Y:S02]  /*30b0*/  UTCATOMSWS.FIND_AND_SET.ALIGN UP0, UR4, UR4 ;  /* 0x00000004000475e3 */ /* 0x000e640008000800 */
[----:B-1----:R-:W-:Y:S01]  /*30c0*/  MOV R4, UR4 ;  /* 0x0000000400047c02 */ /* 0x002fe20008000f00 */
[----:B------:R-:W-:Y:S06]  /*30d0*/  BRA.U UP0, `(.L_x_57) ;  /* 0x0000000100187547 */ /* 0x000fec000b800000 */
.L_x_58:
[----:B------:R-:W-:Y:S05]  /*30e0*/  NANOSLEEP 0x64 ;  /* 0x000000640000795d */ /* 0x000fea0003800000 */
[----:B------:R-:W-:-:S05]  /*30f0*/  UMOV UR4, 0x10 ;  /* 0x0000001000047882 */ /* 0x000fca0000000000 */
[----:B------:R-:W-:Y:S04]  /*3100*/  DEPBAR.LE SB1, 0x36 ;  /* 0x00009d800000791a */ /* 0x000fe80000000000 */
[----:B------:R-:W1:Y:S02]  /*3110*/  UTCATOMSWS.FIND_AND_SET.ALIGN UP0, UR4, UR4 ;  /* 0x00000004000475e3 */ /* 0x000e640008000800 */
[----:B-1----:R-:W-:Y:S01]  /*3120*/  MOV R4, UR4 ;  /* 0x0000000400047c02 */ /* 0x002fe20008000f00 */
[----:B------:R-:W-:Y:S05]  /*3130*/  BRA.U !UP0, `(.L_x_58) ;  /* 0xfffffffd08e87547 */ /* 0x000fea000b83ffff */
.L_x_57:
[-C--:B------:R-:W-:Y:S02]  /*3140*/  SHF.L.U32 R3, R3, R4.reuse, RZ ;  /* 0x0000000403037219 */ /* 0x080fe400000006ff */
[----:B------:R-:W-:Y:S01]  /*3150*/  SHF.L.U32 R0, R0, R4, RZ ;  /* 0x0000000400007219 */ /* 0x000fe200000006ff */
[----:B------:R-:W-:Y:S02]  /*3160*/  IMAD.SHL.U32 R4, R4, 0x20, RZ ;  /* 0x0000002004047824 */ /* 0x000fe400078e00ff */
[----:B------:R1:W-:Y:S04]  /*3170*/  ATOMS.OR RZ, [UR5+0x14], R3 ;  /* 0x00001403ffff798c */ /* 0x0003e8000b000005 */
[----:B------:R1:W-:Y:S04]  /*3180*/  ATOMS.OR RZ, [UR5+0x18], R0 ;  /* 0x00001800ffff798c */ /* 0x0003e8000b000005 */
[----:B------:R1:W-:Y:S01]  /*3190*/  STS [UR6+0x130], R4 ;  /* 0x00013004ff007988 */ /* 0x0003e20008000806 */
[----:B------:R-:W-:Y:S05]  /*31a0*/  BRA `(.L_x_56) ;  /* 0x0000000000107947 */ /* 0x000fea0003800000 */
.L_x_55:
[----:B------:R-:W-:Y:S02]  /*31b0*/  MOV R0, 0xffffffff ;  /* 0xffffffff00007802 */ /* 0x000fe40000000f00 */
[----:B------:R-:W-:-:S03]  /*31c0*/  MOV R4, 0x31f0 ;  /* 0x000031f000047802 */ /* 0x000fc60000000f00 */
[----:B------:R1:W-:Y:S04]  /*31d0*/  STS [UR6+0x130], R0 ;  /* 0x00013000ff007988 */ /* 0x0003e80008000806 */
[----:B-1---5:R-:W-:Y:S05]  /*31e0*/  CALL.REL.NOINC `($__internal_1_$__cuda_sm10x_tcgen05_guardrail_trap_phase_invalid_during_alloc) ;  /* 0x0000008000e87944 */ /* 0x022fea0003c00000 */
.L_x_56:
[----:B------:R-:W-:Y:S05]  /*31f0*/  WARPSYNC.ALL ;  /* 0x0000000000007948 */ /* 0x000fea0003800000 */
[----:B------:R-:W2:Y:S01]  /*3200*/  S2UR UR4, SR_CgaCtaId ;  /* 0x00000000000479c3 */ /* 0x000ea20000008800 */
[----:B------:R-:W-:Y:S01]  /*3210*/  UMOV UR41, 0x400 ;  /* 0x0000040000297882 */ /* 0x000fe20000000000 */
[----:B------:R-:W-:-:S06]  /*3220*/  NOP ;  /* 0x0000000000007918 */ /* 0x000fcc0000000000 */
[----:B------:R-:W-:Y:S06]  /*3230*/  BAR.ARV 0x6, 0xa0 ;  /* 0x0182800000007b1d */ /* 0x000fec0000002000 */
[----:B------:R-:W3:Y:S01]  /*3240*/  LDCU UR6, c[0x0][0x38c] ;  /* 0x00007180ff0677ac */ /* 0x000ee20008000800 */
[----:B------:R-:W-:Y:S01]  /*3250*/  LOP3.LUT R2, R2, 0xffff, RZ, 0xc0, !PT ;  /* 0x0000ffff02027812 */ /* 0x000fe200078ec0ff */
[----:B------:R-:W-:Y:S01]  /*3260*/  IMAD.MOV.U32 R11, RZ, RZ, 0x1 ;  /* 0x00000001ff0b7424 */ /* 0x000fe200078e00ff */
[----:B------:R-:W-:Y:S01]  /*3270*/  CS2R R8, SRZ ;  /* 0x0000000000087805 */ /* 0x000fe2000001ff00 */
[----:B------:R-:W4:Y:S01]  /*3280*/  LDCU UR7, c[0x0][0x38c] ;  /* 0x00007180ff0777ac */ /* 0x000f220008000800 */
[----:B------:R-:W-:Y:S01]  /*3290*/  R2UR UR42, R2 ;  /* 0x00000000022a72ca */ /* 0x000fe200000e0000 */
[----:B------:R-:W-:Y:S01]  /*32a0*/  IMAD.MOV.U32 R10, RZ, RZ, RZ ;  /* 0x000000ffff0a7224 */ /* 0x000fe200078e00ff */
[----:B------:R-:W-:Y:S01]  /*32b0*/  UMOV UR46, URZ ;  /* 0x000000ff002e7c82 */ /* 0x000fe20008000000 */
[----:B------:R-:W-:Y:S01]  /*32c0*/  UMOV UR39, URZ ;  /* 0x000000ff00277c82 */ /* 0x000fe20008000000 */
[----:B--2---:R-:W-:Y:S01]  /*32d0*/  ULEA UR41, UR4, UR41, 0x18 ;  /* 0x0000002904297291 */ /* 0x004fe2000f8ec0ff */
[----:B------:R-:W-:Y:S01]  /*32e0*/  UMOV UR62, 0x0 ;  /* 0x00000000003e7882 */ /* 0x000fe20000000000 */
[----:B------:R-:W-:-:S02]  /*32f0*/  UMOV UR63, 0x8200910 ;  /* 0x08200910003f7882 */ /* 0x000fc40000000000 */
[----:B------:R-:W-:Y:S02]  /*3300*/  UIADD3 UR5, UPT, UPT, UR41, 0x8400, URZ ;  /* 0x0000840029057890 */ /* 0x000fe4000fffe0ff */
[----:B------:R-:W-:Y:S02]  /*3310*/  UIADD3 UR4, UPT, UPT, UR41, 0x20400, URZ ;  /* 0x0002040029047890 */ /* 0x000fe4000fffe0ff */
[----:B---3--:R-:W-:Y:S01]  /*3320*/  UIADD3 UR6, UPT, UPT, UR6, 0x3f, URZ ;  /* 0x0000003f06067890 */ /* 0x008fe2000fffe0ff */
[----:B-1----:R-:W1:Y:S01]  /*3330*/  LDS R0, [UR41+0x130] ;  /* 0x00013029ff007984 */ /* 0x002e620008000800 */
[----:B------:R-:W-:Y:S02]  /*3340*/  USHF.R.U32.HI UR5, URZ, 0x4, UR5 ;  /* 0x00000004ff057899 */ /* 0x000fe40008011605 */
[----:B------:R-:W-:Y:S02]  /*3350*/  USHF.R.S32.HI UR47, URZ, 0x1f, UR6 ;  /* 0x0000001fff2f7899 */ /* 0x000fe40008011406 */
[----:B------:R-:W-:-:S02]  /*3360*/  USHF.R.U32.HI UR4, URZ, 0x4, UR4 ;  /* 0x00000004ff047899 */ /* 0x000fc40008011604 */
[----:B------:R-:W-:Y:S02]  /*3370*/  ULEA.HI UR47, UR47, UR6, URZ, 0x6 ;  /* 0x000000062f2f7291 */ /* 0x000fe4000f8f30ff */
[----:B------:R-:W-:Y:S02]  /*3380*/  ULOP3.LUT UR5, UR5, 0x3fff, URZ, 0xc0, !UPT ;  /* 0x00003fff05057892 */ /* 0x000fe4000f8ec0ff */
[----:B------:R-:W-:Y:S02]  /*3390*/  USHF.R.S32.HI UR47, URZ, 0x6, UR47 ;  /* 0x00000006ff2f7899 */ /* 0x000fe4000801142f */
[----:B------:R-:W-:Y:S02]  /*33a0*/  ULOP3.LUT UR4, UR4, 0x3fff, URZ, 0xc0, !UPT ;  /* 0x00003fff04047892 */ /* 0x000fe4000f8ec0ff */
[----:B------:R-:W-:Y:S01]  /*33b0*/  UISETP.LT.AND UP0, UPT, UR47, 0x1, UPT ;  /* 0x000000012f00788c */ /* 0x000fe2000bf01270 */
[----:B------:R-:W-:Y:S01]  /*33c0*/  UMOV UR60, 0x0 ;  /* 0x00000000003c7882 */ /* 0x000fe20000000000 */
[----:B------:R-:W-:-:S02]  /*33d0*/  UMOV UR61, 0x8200910 ;  /* 0x08200910003d7882 */ /* 0x000fc40000000000 */
[----:B------:R-:W-:Y:S01]  /*33e0*/  USEL UR64, UR47, 0x1, !UP0 ;  /* 0x000000012f407887 */ /* 0x000fe2000c000000 */
[----:B------:R-:W-:Y:S01]  /*33f0*/  UMOV UR58, 0x0 ;  /* 0x00000000003a7882 */ /* 0x000fe20000000000 */
[----:B------:R-:W-:Y:S01]  /*3400*/  UMOV UR59, 0x8200910 ;  /* 0x08200910003b7882 */ /* 0x000fe20000000000 */
[----:B------:R-:W-:Y:S01]  /*3410*/  UMOV UR56, 0x0 ;  /* 0x0000000000387882 */ /* 0x000fe20000000000 */
[----:B------:R-:W-:Y:S01]  /*3420*/  UMOV UR57, 0x8200910 ;  /* 0x0820091000397882 */ /* 0x000fe20000000000 */
[----:B------:R-:W-:Y:S01]  /*3430*/  UMOV UR54, 0x0 ;  /* 0x0000000000367882 */ /* 0x000fe20000000000 */
[----:B------:R-:W-:Y:S01]  /*3440*/  UMOV UR55, 0x8200910 ;  /* 0x0820091000377882 */ /* 0x000fe20000000000 */
[----:B------:R-:W-:Y:S01]  /*3450*/  UMOV UR52, 0x0 ;  /* 0x0000000000347882 */ /* 0x000fe20000000000 */
[----:B------:R-:W-:Y:S01]  /*3460*/  UMOV UR53, 0x8200910 ;  /* 0x0820091000357882 */ /* 0x000fe20000000000 */
[----:B------:R-:W-:Y:S02]  /*3470*/  ULOP3.LUT UR43, UR5, 0x10000, URZ, 0xfc, !UPT ;  /* 0x00010000052b7892 */ /* 0x000fe4000f8efcff */
[----:B------:R-:W-:-:S02]  /*3480*/  ULOP3.LUT UR44, UR4, 0x10000, URZ, 0xfc, !UPT ;  /* 0x00010000042c7892 */ /* 0x000fc4000f8efcff */
[----:B------:R-:W-:Y:S02]  /*3490*/  UIADD3 UR64, UPT, UPT, -UR64, URZ, URZ ;  /* 0x000000ff40407290 */ /* 0x000fe4000fffe1ff */
[----:B----4-:R-:W-:Y:S01]  /*34a0*/  UISETP.GE.AND UP4, UPT, UR7, 0x1, UPT ;  /* 0x000000010700788c */ /* 0x010fe2000bf86270 */
[----:B------:R-:W-:Y:S01]  /*34b0*/  UMOV UR50, 0x0 ;  /* 0x0000000000327882 */ /* 0x000fe20000000000 */
[----:B------:R-:W-:Y:S01]  /*34c0*/  UMOV UR51, 0x8200910 ;  /* 0x0820091000337882 */ /* 0x000fe20000000000 */
[----:B------:R-:W-:Y:S01]  /*34d0*/  UMOV UR48, 0x0 ;  /* 0x0000000000307882 */ /* 0x000fe20000000000 */
[----:B-1----:R-:W-:Y:S01]  /*34e0*/  R2UR UR65, R0 ;  /* 0x00000000004172ca */ /* 0x002fe200000e0000 */
[----:B------:R-:W-:-:S14]  /*34f0*/  UMOV UR49, 0x8200910 ;  /* 0x0820091000317882 */ /* 0x000fdc0000000000 */
.L_x_65:
[----:B------:R-:W-:Y:S02]  /*3500*/  LEA R0, R10, UR41, 0x3 ;  /* 0x000000290a007c11 */ /* 0x000fe4000f8e18ff */
[----:B------:R-:W-:Y:S02]  /*3510*/  SHF.L.U32 R2, R9, 0x1f, RZ ;  /* 0x0000001f09027819 */ /* 0x000fe400000006ff */
[----:B------:R-:W-:Y:S01]  /*3520*/  PLOP3.LUT P0, PT, PT, PT, UP4, 0x80, 0x8 ;  /* 0x000000000008781c */ /* 0x000fe20003f0f048 */
[----:B------:R-:W-:Y:S01]  /*3530*/  VIADD R3, R0, 0x90 ;  /* 0x0000009000037836 */ /* 0x000fe20000000000 */
[----:B-1----:R-:W1:Y:S02]  /*3540*/  SYNCS.PHASECHK.TRANS64.TRYWAIT P1, [R0+URZ+0x80], R2 ;  /* 0x00008002000075a7 */ /* 0x002e6400080211ff */
[----:B-1-3--:R-:W-:Y:S09]  /*3550*/  @!P1 BRA `(.L_x_59) ;  /* 0x00000074005c9947 */ /* 0x00aff20003800000 */
.L_x_186:
[----:B------:R-:W-:Y:S01]  /*3560*/  LEA R4, R10, UR41, 0x4 ;  /* 0x000000290a047c11 */ /* 0x000fe2000f8e20ff */
[----:B------:R-:W-:Y:S01]  /*3570*/  @UP4 ULEA UR4, UR39, UR41, 0x3 ;  /* 0x0000002927044291 */ /* 0x000fe2000f8e18ff */
[----:B------:R-:W-:Y:S01]  /*3580*/  PLOP3.LUT P2, PT, PT, PT, PT, 0x80, 0x8 ;  /* 0x000000000008781c */ /* 0x000fe20003f4f070 */
[----:B------:R-:W-:Y:S01]  /*3590*/  ULEA UR45, UR46, UR41, 0x3 ;  /* 0x000000292e2d7291 */ /* 0x000fe2000f8e18ff */
[----:B------:R-:W-:Y:S01]  /*35a0*/  PRMT R3, RZ, 0x654, R3 ;  /* 0x00000654ff037816 */ /* 0x000fe20000000003 */
[----:B------:R-:W-:Y:S01]  /*35b0*/  ULEA UR36, UR46, UR65, 0x7 ;  /* 0x000000412e247291 */ /* 0x000fe2000f8e38ff */
[----:B------:R-:W2:Y:S01]  /*35c0*/  LDS.128 R4, [R4+0x110] ;  /* 0x0001100004047984 */ /* 0x000ea20000000c00 */
[----:B-1----:R-:W-:Y:S02]  /*35d0*/  @P0 SHF.L.U32 R2, R8, 0x1f, RZ ;  /* 0x0000001f08020819 */ /* 0x002fe400000006ff */
[----:B------:R-:W-:Y:S01]  /*35e0*/  SHF.L.U32 R0, R11, 0x1f, RZ ;  /* 0x0000001f0b007819 */ /* 0x000fe200000006ff */
[----:B------:R-:W-:Y:S01]  /*35f0*/  @!PT LDS RZ, [RZ] ;  /* 0x00000000fffff984 */ /* 0x000fe20000000800 */
[----:B------:R-:W-:Y:S01]  /*3600*/  @!PT LDS RZ, [RZ] ;  /* 0x00000000fffff984 */ /* 0x000fe20000000800 */
[----:B------:R-:W-:Y:S01]  /*3610*/  @!PT LDS RZ, [RZ] ;  /* 0x00000000fffff984 */ /* 0x000fe20000000800 */
[----:B------:R-:W-:Y:S01]  /*3620*/  @!PT LDS RZ, [RZ] ;  /* 0x00000000fffff984 */ /* 0x000fe20000000800 */
[----:B------:R1:W-:Y:S06]  /*3630*/  MEMBAR.ALL.CTA ;  /* 0x0000000000007992 */ /* 0x0003ec0000008000 */
[----:B-1----:R-:W1:Y:S02]  /*3640*/  FENCE.VIEW.ASYNC.S ;  /* 0x00000000000073c6 */ /* 0x002e640000000000 */
[----:B-1----:R1:W-:Y:S01]  /*3650*/  SYNCS.ARRIVE.TRANS64.RED.A1T0 RZ, [R3+URZ], RZ ;  /* 0x000000ff03ff79a7 */ /* 0x0023e200081004ff */
[----:B------:R1:W3:Y:S01]  /*3660*/  @P0 SYNCS.PHASECHK.TRANS64.TRYWAIT P2, [UR4], R2 ;  /* 0x00000002ff0005a7 */ /* 0x0002e20008041104 */
[----:B--2---:R-:W-:Y:S01]  /*3670*/  LOP3.LUT P1, RZ, R6, 0x1, RZ, 0xc0, !PT ;  /* 0x0000000106ff7812 */ /* 0x004fe2000782c0ff */
[----:B------:R-:W2:Y:S02]  /*3680*/  SYNCS.PHASECHK.TRANS64.TRYWAIT P0, [UR45+0xc0], R0 ;  /* 0x0000c000ff0075a7 */ /* 0x000ea4000800112d */
[----:B-123--:R-:W-:Y:S10]  /*3690*/  @!P0 BRA `(.L_x_60) ;  /* 0x0000007400208947 */ /* 0x00eff40003800000 */
.L_x_188:
[----:B------:R-:W-:Y:S01]  /*36a0*/  IADD3 R10, PT, PT, R10, 0x1, RZ ;  /* 0x000000010a0a7810 */ /* 0x000fe20007ffe0ff */
[----:B------:R-:W-:Y:S06]  /*36b0*/  BRA.U !UP4, `(.L_x_61) ;  /* 0x000000050c107547 */ /* 0x000fec000b800000 */
[----:B------:R-:W-:Y:S01]  /*36c0*/  UPLOP3.LUT UP2, UPT, UPT, UPT, UPT, 0x40, 0x4 ;  /* 0x000000000004789c */ /* 0x000fe20003f4e870 */
[----:B------:R-:W-:Y:S01]  /*36d0*/  UMOV UR38, UR64 ;  /* 0x0000004000267c82 */ /* 0x000fe20008000000 */
[----:B------:R-:W-:Y:S01]  /*36e0*/  UMOV UR37, UR47 ;  /* 0x0000002f00257c82 */ /* 0x000fe20008000000 */
[----:B------:R-:W-:-:S08]  /*36f0*/  UMOV UR5, UR39 ;  /* 0x0000002700057c82 */ /* 0x000fd00008000000 */
.L_x_64:
[----:B------:R-:W-:Y:S02]  /*3700*/  UIADD3 UR38, UPT, UPT, UR38, 0x1, URZ ;  /* 0x0000000126267890 */ /* 0x000fe4000fffe0ff */
[----:B------:R-:W-:Y:S02]  /*3710*/  ULEA UR7, UR5, UR41, 0x3 ;  /* 0x0000002905077291 */ /* 0x000fe4000f8e18ff */
[----:B------:R-:W-:Y:S01]  /*3720*/  UISETP.NE.AND UP3, UPT, UR38, URZ, UPT ;  /* 0x000000ff2600728c */ /* 0x000fe2000bf65270 */
[----:B--23--:R-:W-:Y:S10]  /*3730*/  @P2 BRA `(.L_x_62) ;  /* 0x00000000000c2947 */ /* 0x00cff40003800000 */
[----:B-1----:R-:W-:Y:S04]  /*3740*/  SHF.L.U32 R2, R8, 0x1f, RZ ;  /* 0x0000001f08027819 */ /* 0x002fe800000006ff */
[----:B------:R-:W1:Y:S02]  /*3750*/  SYNCS.PHASECHK.TRANS64.TRYWAIT P0, [UR7], R2 ;  /* 0x00000002ff0075a7 */ /* 0x000e640008001107 */
[----:B-1----:R-:W-:Y:S05]  /*3760*/  @!P0 BRA `(.L_x_63) ;  /* 0x0000007400048947 */ /* 0x002fea0003800000 */
.L_x_62:
[----:B------:R-:W-:Y:S01]  /*3770*/  UISETP.NE.AND UP0, UPT, UR37, 0x1, UPT ;  /* 0x000000012500788c */ /* 0x000fe2000bf05270 */
[----:B------:R-:W-:Y:S01]  /*3780*/  PLOP3.LUT P2, PT, PT, PT, PT, 0x80, 0x8 ;  /* 0x000000000008781c */ /* 0x000fe20003f4f070 */
[----:B------:R-:W-:Y:S02]  /*3790*/  UIADD3 UR4, UPT, UPT, UR5, 0x1, URZ ;  /* 0x0000000105047890 */ /* 0x000fe4000fffe0ff */
[----:B------:R-:W-:Y:S02]  /*37a0*/  UIADD3 UR40, UPT, UPT, UR7, 0x18, URZ ;  /* 0x0000001807287890 */ /* 0x000fe4000fffe0ff */
[----:B------:R-:W-:Y:S01]  /*37b0*/  UISETP.NE.AND UP1, UPT, UR4, 0x3, UPT ;  /* 0x000000030400788c */ /* 0x000fe2000bf25270 */
[----:B------:R-:W-:Y:S01]  /*37c0*/  PLOP3.LUT P0, PT, PT, PT, UP0, 0x80, 0x8 ;  /* 0x000000000008781c */ /* 0x000fe20003f0f008 */
[----:B------:R-:W-:Y:S02]  /*37d0*/  UIADD3 UR37, UPT, UPT, UR37, -0x1, URZ ;  /* 0xffffffff25257890 */ /* 0x000fe4000fffe0ff */
[----:B------:R-:W-:Y:S02]  /*37e0*/  USEL UR6, URZ, 0x1, UP1 ;  /* 0x00000001ff067887 */ /* 0x000fe40008800000 */
[----:B------:R-:W-:Y:S01]  /*37f0*/  USEL UR39, UR4, URZ, UP1 ;  /* 0x000000ff04277287 */ /* 0x000fe20008800000 */
[----:B------:R-:W-:Y:S01]  /*3800*/  UMOV UR7, 0x40004040 ;  /* 0x4000404000077882 */ /* 0x000fe20000000000 */
[----:B------:R-:W-:Y:S02]  /*3810*/  UMOV UR35, 0x40004040 ;  /* 0x4000404000237882 */ /* 0x000fe40000000000 */
[----:B------:R-:W-:Y:S01]  /*3820*/  @UP0 ULEA UR4, UR39, UR41, 0x3 ;  /* 0x0000002927040291 */ /* 0x000fe2000f8e18ff */
[----:B------:R-:W-:Y:S01]  /*3830*/  LOP3.LUT R8, R8, UR6, RZ, 0x3c, !PT ;  /* 0x0000000608087c12 */ /* 0x000fe2000f8e3cff */
[----:B------:R-:W-:Y:S01]  /*3840*/  ULEA UR6, UR5, UR44, 0xb ;  /* 0x0000002c05067291 */ /* 0x000fe2000f8e58ff */
[----:B------:R-:W-:Y:S02]  /*3850*/  UMOV UR33, 0x40004040 ;  /* 0x4000404000217882 */ /* 0x000fe40000000000 */
[----:B-1----:R-:W-:Y:S01]  /*3860*/  @P0 SHF.L.U32 R0, R8, 0x1f, RZ ;  /* 0x0000001f08000819 */ /* 0x002fe200000006ff */
[----:B------:R-:W-:Y:S02]  /*3870*/  UIADD3 UR34, UPT, UPT, UR6, 0x2, URZ ;  /* 0x0000000206227890 */ /* 0x000fe4000fffe0ff */
[----:B------:R-:W-:Y:S01]  /*3880*/  UIADD3 UR30, UPT, UPT, UR6, 0x4, URZ ;  /* 0x00000004061e7890 */ /* 0x000fe2000fffe0ff */
[----:B------:R2:W3:Y:S01]  /*3890*/  @P0 SYNCS.PHASECHK.TRANS64.TRYWAIT P2, [UR4], R0 ;  /* 0x00000000ff0005a7 */ /* 0x0004e20008041104 */
[----:B------:R-:W-:Y:S02]  /*38a0*/  ULEA UR4, UR5, UR43, 0xb ;  /* 0x0000002b05047291 */ /* 0x000fe4000f8e58ff */
[----:B------:R-:W-:Y:S02]  /*38b0*/  UIADD3 UR26, UPT, UPT, UR6, 0x6, URZ ;  /* 0x00000006061a7890 */ /* 0x000fe4000fffe0ff */
        /* <DEDUP_REMOVED lines=10> */
[----:B------:R-:W-:Y:S01]  /*3960*/  UIADD3 UR8, UPT, UPT, UR4, 0x406, URZ ;  /* 0x0000040604087890 */ /* 0x000fe2000fffe0ff */
[----:B------:R-:W-:Y:S01]  /*3970*/  UMOV UR5, 0x40004040 ;  /* 0x4000404000057882 */ /* 0x000fe20000000000 */
[----:B------:R-:W-:Y:S01]  /*3980*/  UMOV UR31, 0x40004040 ;  /* 0x40004040001f7882 */ /* 0x000fe20000000000 */
[----:B------:R1:W-:Y:S01]  /*3990*/  UTCHMMA gdesc[UR4], gdesc[UR6], tmem[UR36], tmem[UR62], idesc[UR63], UP2 ;  /* 0x00ff3e06040075ea */ /* 0x0003e20009000024 */
[----:B------:R-:W-:Y:S01]  /*39a0*/  UPLOP3.LUT UP2, UPT, UPT, UPT, UPT, 0x80, 0x8 ;  /* 0x000000000008789c */ /* 0x000fe20003f4f070 */
[----:B------:R2:W-:Y:S01]  /*39b0*/  UTCHMMA gdesc[UR32], gdesc[UR34], tmem[UR36], tmem[UR60], idesc[UR61], UPT ;  /* 0x00ff3c22200075ea */ /* 0x0005e2000b800024 */
[----:B------:R-:W-:Y:S01]  /*39c0*/  UMOV UR29, 0x40004040 ;  /* 0x40004040001d7882 */ /* 0x000fe20000000000 */
[----:B------:R-:W-:Y:S01]  /*39d0*/  UMOV UR27, 0x40004040 ;  /* 0x40004040001b7882 */ /* 0x000fe20000000000 */
        /* <DEDUP_REMOVED lines=12> */
[----:B------:R-:W-:Y:S01]  /*3aa0*/  UMOV UR9, 0x40004040 ;  /* 0x4000404000097882 */ /* 0x000fe20000000000 */
[----:B------:R2:W-:Y:S01]  /*3ab0*/  UTCHMMA gdesc[UR12], gdesc[UR14], tmem[UR36], tmem[UR50], idesc[UR51], UPT ;  /* 0x00ff320e0c0075ea */ /* 0x0005e2000b800024 */
[----:B------:R2:W-:Y:S01]  /*3ac0*/  UTCHMMA gdesc[UR8], gdesc[UR10], tmem[UR36], tmem[UR48], idesc[UR49], UPT ;  /* 0x00ff300a080075ea */ /* 0x0005e2000b800024 */
[----:B------:R2:W-:Y:S01]  /*3ad0*/  UTCBAR.MULTICAST [UR40], URZ, UR42 ;  /* 0x000000ff280073e9 */ /* 0x0005e2000800082a */
[----:B-1----:R-:W-:Y:S01]  /*3ae0*/  UMOV UR5, UR39 ;  /* 0x0000002700057c82 */ /* 0x002fe20008000000 */
[----:B------:R-:W-:Y:S05]  /*3af0*/  BRA.U UP3, `(.L_x_64) ;  /* 0xfffffffd03007547 */ /* 0x000fea000b83ffff */
.L_x_61:
[----:B------:R-:W-:Y:S01]  /*3b00*/  UIADD3 UR4, UPT, UPT, UR46, 0x1, URZ ;  /* 0x000000012e047890 */ /* 0x000fe2000fffe0ff */
[C---:B------:R-:W-:Y:S01]  /*3b10*/  ISETP.NE.AND P0, PT, R10.reuse, 0x2, PT ;  /* 0x000000020a00780c */ /* 0x040fe20003f05270 */
[----:B------:R-:W-:Y:S02]  /*3b20*/  UIADD3 UR5, UPT, UPT, UR45, 0xa0, URZ ;  /* 0x000000a02d057890 */ /* 0x000fe4000fffe0ff */
[----:B------:R-:W-:Y:S01]  /*3b30*/  UISETP.NE.AND UP0, UPT, UR4, 0x4, UPT ;  /* 0x000000040400788c */ /* 0x000fe2000bf05270 */
[----:B-12---:R-:W-:Y:S02]  /*3b40*/  SEL R0, RZ, 0x1, P0 ;  /* 0x00000001ff007807 */ /* 0x006fe40000000000 */
[----:B------:R-:W-:Y:S01]  /*3b50*/  SEL R10, R10, RZ, P0 ;  /* 0x000000ff0a0a7207 */ /* 0x000fe20000000000 */
[----:B------:R-:W-:Y:S01]  /*3b60*/  USEL UR6, URZ, 0x1, UP0 ;  /* 0x00000001ff067887 */ /* 0x000fe20008000000 */
[----:B------:R-:W-:Y:S01]  /*3b70*/  LOP3.LUT R9, R9, R0, RZ, 0x3c, !PT ;  /* 0x0000000009097212 */ /* 0x000fe200078e3cff */
[----:B------:R-:W-:Y:S01]  /*3b80*/  USEL UR46, UR4, URZ, UP0 ;  /* 0x000000ff042e7287 */ /* 0x000fe20008000000 */
[----:B------:R1:W-:Y:S03]  /*3b90*/  UTCBAR [UR5], URZ ;  /* 0x000000ff050073e9 */ /* 0x0003e600080000ff */
[----:B------:R-:W-:Y:S01]  /*3ba0*/  LOP3.LUT R11, R11, UR6, RZ, 0x3c, !PT ;  /* 0x000000060b0b7c12 */ /* 0x000fe2000f8e3cff */
[----:B------:R-:W-:Y:S07]  /*3bb0*/  @P1 BRA `(.L_x_65) ;  /* 0xfffffff800501947 */ /* 0x000fee000383ffff */
[----:B------:R-:W2:Y:S01]  /*3bc0*/  S2UR UR8, SR_CgaCtaId ;  /* 0x00000000000879c3 */ /* 0x000ea20000008800 */
[----:B------:R-:W-:Y:S01]  /*3bd0*/  ELECT P0, URZ, PT ;  /* 0x0000000000ff782f */ /* 0x000fe20003800000 */
[----:B------:R-:W-:Y:S01]  /*3be0*/  IMAD.MOV.U32 R0, RZ, RZ, 0x1 ;  /* 0x00000001ff007424 */ /* 0x000fe200078e00ff */
[----:B------:R-:W-:Y:S01]  /*3bf0*/  UIADD3 UR41, UPT, UPT, UR41, 0xc0, URZ ;  /* 0x000000c029297890 */ /* 0x000fe2000fffe0ff */
[----:B------:R-:W-:Y:S01]  /*3c00*/  SHF.L.U32 R2, R11, 0x1f, RZ ;  /* 0x0000001f0b027819 */ /* 0x000fe200000006ff */
[----:B------:R-:W-:-:S03]  /*3c10*/  UMOV UR4, 0x40 ;  /* 0x0000004000047882 */ /* 0x000fc60000000000 */
[----:B------:R-:W-:Y:S01]  /*3c20*/  UVIRTCOUNT.DEALLOC.SMPOOL 0x80 ;  /* 0x000000800000784c */ /* 0x000fe20000000000 */
[----:B--2---:R-:W-:Y:S02]  /*3c30*/  ULEA UR8, UR8, UR4, 0x18 ;  /* 0x0000000408087291 */ /* 0x004fe4000f8ec0ff */
[----:B------:R-:W-:-:S07]  /*3c40*/  ULEA UR4, UR46, UR41, 0x3 ;  /* 0x000000292e047291 */ /* 0x000fce000f8e18ff */
[----:B------:R2:W-:Y:S02]  /*3c50*/  @P0 STS.U8 [UR8+0x1c], R0 ;  /* 0x00001c00ff000988 */ /* 0x0005e40008000008 */
[----:B------:R-:W4:Y:S02]  /*3c60*/  SYNCS.PHASECHK.TRANS64.TRYWAIT P0, [UR4], R2 ;  /* 0x00000002ff0075a7 */ /* 0x000f240008001104 */
[----:B--2-4-:R-:W-:Y:S05]  /*3c70*/  @!P0 BRA `(.L_x_66) ;  /* 0x0000006c00d88947 */ /* 0x014fea0003800000 */
.L_x_191:
[----:B------:R-:W-:-:S04]  /*3c80*/  UIADD3 UR4, UPT, UPT, UR46, 0x1, URZ ;  /* 0x000000012e047890 */ /* 0x000fc8000fffe0ff */
[----:B------:R-:W-:-:S04]  /*3c90*/  UISETP.NE.AND UP0, UPT, UR4, 0x4, UPT ;  /* 0x000000040400788c */ /* 0x000fc8000bf05270 */
[----:B------:R-:W-:Y:S02]  /*3ca0*/  USEL UR6, URZ, 0x1, UP0 ;  /* 0x00000001ff067887 */ /* 0x000fe40008000000 */
[----:B------:R-:W-:-:S04]  /*3cb0*/  USEL UR4, UR4, URZ, UP0 ;  /* 0x000000ff04047287 */ /* 0x000fc80008000000 */
[----:B-1----:R-:W-:Y:S01]  /*3cc0*/  ULEA UR5, UR4, UR41, 0x3 ;  /* 0x0000002904057291 */ /* 0x002fe2000f8e18ff */
[----:B--2---:R-:W-:-:S04]  /*3cd0*/  LOP3.LUT R2, R11, UR6, RZ, 0x3c, !PT ;  /* 0x000000060b027c12 */ /* 0x004fc8000f8e3cff */
[----:B------:R-:W-:-:S04]  /*3ce0*/  SHF.L.U32 R3, R2, 0x1f, RZ ;  /* 0x0000001f02037819 */ /* 0x000fc800000006ff */
[----:B------:R-:W1:Y:S02]  /*3cf0*/  SYNCS.PHASECHK.TRANS64.TRYWAIT P0, [UR5], R3 ;  /* 0x00000003ff0075a7 */ /* 0x000e640008001105 */
[----:B-1----:R-:W-:Y:S05]  /*3d00*/  @!P0 BRA `(.L_x_67) ;  /* 0x0000006c00cc8947 */ /* 0x002fea0003800000 */
.L_x_193:
        /* <DEDUP_REMOVED lines=9> */
.L_x_195:
[----:B------:R-:W-:-:S04]  /*3da0*/  UIADD3 UR4, UPT, UPT, UR4, 0x1, URZ ;  /* 0x0000000104047890 */ /* 0x000fc8000fffe0ff */
[----:B------:R-:W-:-:S04]  /*3db0*/  UISETP.NE.AND UP0, UPT, UR4, 0x4, UPT ;  /* 0x000000040400788c */ /* 0x000fc8000bf05270 */
[----:B------:R-:W-:Y:S02]  /*3dc0*/  USEL UR5, URZ, 0x1, UP0 ;  /* 0x00000001ff057887 */ /* 0x000fe40008000000 */
[----:B------:R-:W-:-:S04]  /*3dd0*/  USEL UR4, UR4, URZ, UP0 ;  /* 0x000000ff04047287 */ /* 0x000fc80008000000 */
[----:B------:R-:W-:Y:S01]  /*3de0*/  ULEA UR4, UR4, UR41, 0x3 ;  /* 0x0000002904047291 */ /* 0x000fe2000f8e18ff */
[----:B------:R-:W-:-:S04]  /*3df0*/  LOP3.LUT R2, R2, UR5, RZ, 0x3c, !PT ;  /* 0x0000000502027c12 */ /* 0x000fc8000f8e3cff */
[----:B------:R-:W-:-:S04]  /*3e00*/  SHF.L.U32 R2, R2, 0x1f, RZ ;  /* 0x0000001f02027819 */ /* 0x000fc800000006ff */
[----:B------:R-:W2:Y:S02]  /*3e10*/  SYNCS.PHASECHK.TRANS64.TRYWAIT P0, [UR4], R2 ;  /* 0x00000002ff0075a7 */ /* 0x000ea40008001104 */
[----:B--2---:R-:W-:Y:S05]  /*3e20*/  @!P0 BRA `(.L_x_69) ;  /* 0x0000006c00b48947 */ /* 0x004fea0003800000 */
.L_x_197:
[----:B------:R-:W-:Y:S01]  /*3e30*/  NOP ;  /* 0x0000000000007918 */ /* 0x000fe20000000000 */
[----:B-1----:R-:W1:Y:S01]  /*3e40*/  LDS R0, [UR8+0x14] ;  /* 0x00001408ff007984 */ /* 0x002e620008000800 */
[----:B------:R-:W-:Y:S01]  /*3e50*/  ULOP3.LUT UR4, UR65, 0xffff, URZ, 0xc0, !UPT ;  /* 0x0000ffff41047892 */ /* 0x000fe2000f8ec0ff */
[----:B------:R-:W-:Y:S01]  /*3e60*/  UMOV UR5, 0xffff ;  /* 0x0000ffff00057882 */ /* 0x000fe20000000000 */
[----:B------:R-:W-:Y:S02]  /*3e70*/  UMOV UR6, 0x1 ;  /* 0x0000000100067882 */ /* 0x000fe40000000000 */
[----:B------:R-:W-:-:S04]  /*3e80*/  USHF.R.U32.HI UR4, URZ, 0x5, UR4 ;  /* 0x00000005ff047899 */ /* 0x000fc80008011604 */
[----:B------:R-:W-:Y:S02]  /*3e90*/  USHF.L.U32 UR5, UR5, UR4, URZ ;  /* 0x0000000405057299 */ /* 0x000fe400080006ff */
[----:B------:R-:W-:-:S04]  /*3ea0*/  USHF.L.U32 UR4, UR6, UR4, URZ ;  /* 0x0000000406047299 */ /* 0x000fc800080006ff */
[----:B-1----:R-:W-:-:S04]  /*3eb0*/  LOP3.LUT R0, R0, UR5, RZ, 0xc0, !PT ;  /* 0x0000000500007c12 */ /* 0x002fc8000f8ec0ff */
[----:B------:R-:W-:-:S13]  /*3ec0*/  ISETP.NE.AND P0, PT, R0, UR5, PT ;  /* 0x0000000500007c0c */ /* 0x000fda000bf05270 */
[----:B------:R-:W-:Y:S05]  /*3ed0*/  @P0 BRA `(.L_x_70) ;  /* 0x0000000000580947 */ /* 0x000fea0003800000 */
[----:B------:R-:W1:Y:S02]  /*3ee0*/  LDS R0, [UR8+0x18] ;  /* 0x00001808ff007984 */ /* 0x000e640008000800 */
[----:B-1----:R-:W-:-:S04]  /*3ef0*/  LOP3.LUT R0, R0, UR4, RZ, 0xc0, !PT ;  /* 0x0000000400007c12 */ /* 0x002fc8000f8ec0ff */
[----:B------:R-:W-:-:S13]  /*3f00*/  ISETP.NE.AND P0, PT, R0, UR4, PT ;  /* 0x0000000400007c0c */ /* 0x000fda000bf05270 */
[----:B------:R-:W-:Y:S05]  /*3f10*/  @P0 BRA `(.L_x_71) ;  /* 0x00000000003c0947 */ /* 0x000fea0003800000 */
[----:B------:R-:W1:Y:S01]  /*3f20*/  S2R R2, SR_LANEID ;  /* 0x0000000000027919 */ /* 0x000e620000000000 */
[----:B------:R-:W-:-:S06]  /*3f30*/  ULOP3.LUT UR5, URZ, UR5, URZ, 0x33, !UPT ;  /* 0x00000005ff057292 */ /* 0x000fcc000f8e33ff */
[----:B------:R-:W-:-:S04]  /*3f40*/  IMAD.U32 R0, RZ, RZ, UR5 ;  /* 0x00000005ff007e24 */ /* 0x000fc8000f8e00ff */
[----:B------:R2:W4:Y:S02]  /*3f50*/  REDUX UR7, R0 ;  /* 0x00000000000773c4 */ /* 0x0005240000000000 */
[----:B------:R1:W-:Y:S01]  /*3f60*/  UTCATOMSWS.AND URZ, UR5 ;  /* 0x0000000500ff79e3 */ /* 0x0003e20008000000 */
[----:B--2---:R-:W-:Y:S01]  /*3f70*/  LOP3.LUT R0, RZ, UR4, RZ, 0x33, !PT ;  /* 0x00000004ff007c12 */ /* 0x004fe2000f8e33ff */
[----:B------:R-:W-:Y:S02]  /*3f80*/  VOTEU.ANY UR4, UPT, PT ;  /* 0x0000000000047886 */ /* 0x000fe400038e0100 */
[----:B------:R-:W-:Y:S02]  /*3f90*/  UFLO.U32 UR4, UR4 ;  /* 0x00000004000472bd */ /* 0x000fe400080e0000 */
[----:B------:R-:W2:Y:S04]  /*3fa0*/  REDUX UR6, R0 ;  /* 0x00000000000673c4 */ /* 0x000ea80000000000 */
[----:B-1----:R-:W-:-:S02]  /*3fb0*/  ISETP.EQ.U32.AND P0, PT, R2, UR4, PT ;  /* 0x0000000402007c0c */ /* 0x002fc4000bf02070 */
[----:B----4-:R-:W-:-:S11]  /*3fc0*/  MOV R2, UR7 ;  /* 0x0000000700027c02 */ /* 0x010fd60008000f00 */
[----:B------:R1:W-:Y:S01]  /*3fd0*/  @P0 ATOMS.AND RZ, [UR8+0x14], R2 ;  /* 0x00001402ffff098c */ /* 0x0003e2000a800008 */
[----:B--2---:R-:W-:-:S05]  /*3fe0*/  IMAD.U32 R0, RZ, RZ, UR6 ;  /* 0x00000006ff007e24 */ /* 0x004fca000f8e00ff */
[----:B------:R1:W-:Y:S01]  /*3ff0*/  @P0 ATOMS.AND RZ, [UR8+0x18], R0 ;  /* 0x00001800ffff098c */ /* 0x0003e2000a800008 */
[----:B------:R-:W-:Y:S05]  /*4000*/  BRA `(.L_x_72) ;  /* 0x0000000000147947 */ /* 0x000fea0003800000 */
.L_x_71:
[----:B------:R-:W-:Y:S02]  /*4010*/  MOV R2, 0x4030 ;  /* 0x0000403000027802 */ /* 0x000fe40000000f00 */
[----:B---3-5:R-:W-:Y:S05]  /*4020*/  CALL.REL.NOINC `($__internal_0_$__cuda_sm10x_tcgen05_guardrail_trap_col_being_dealloced_not_returned_by_alloc) ;  /* 0x00000074004c7944 */ /* 0x028fea0003c00000 */
[----:B------:R-:W-:Y:S05]  /*4030*/  BRA `(.L_x_72) ;  /* 0x0000000000087947 */ /* 0x000fea0003800000 */
.L_x_70:
[----:B------:R-:W-:Y:S02]  /*4040*/  MOV R2, 0x4060 ;  /* 0x0000406000027802 */ /* 0x000fe40000000f00 */
[----:B---3-5:R-:W-:Y:S05]  /*4050*/  CALL.REL.NOINC `($__internal_2_$__cuda_sm10x_tcgen05_guardrail_trap_unallocated_columns_being_dealloced) ;  /* 0x0000007400587944 */ /* 0x028fea0003c00000 */
.L_x_72:
[----:B------:R-:W-:Y:S01]  /*4060*/  NOP ;  /* 0x0000000000007918 */ /* 0x000fe20000000000 */
[----:B------:R-:W-:Y:S05]  /*4070*/  EXIT ;  /* 0x000000000000794d */ /* 0x000fea0003800000 */
.L_x_54:
[----:B------:R-:W-:-:S09]  /*4080*/  UISETP.NE.OR UP0, UPT, UR17, 0x3, !UP3 ;  /* 0x000000031100788c */ /* 0x000fd2000df05670 */
[----:B------:R-:W-:Y:S05]  /*4090*/  BRA.U UP0, `(.L_x_73) ;  /* 0x0000001500c47547 */ /* 0x000fea000b800000 */
[----:B------:R-:W1:Y:S01]  /*40a0*/  LDCU UR37, c[0x0][0x370] ;  /* 0x00006e00ff2577ac */ /* 0x000e620008000800 */
[----:B------:R-:W2:Y:S01]  /*40b0*/  LDC.64 R16, c[0x0][0x348] ;  /* 0x0000d200ff107b82 */ /* 0x000ea20000000a00 */
[----:B------:R-:W-:Y:S01]  /*40c0*/  HFMA2 R14, -RZ, RZ, 0, 0 ;  /* 0x00000000ff0e7431 */ /* 0x000fe200000001ff */
[----:B------:R-:W-:Y:S01]  /*40d0*/  MOV R13, RZ ;  /* 0x000000ff000d7202 */ /* 0x000fe20000000f00 */
[----:B------:R-:W1:Y:S01]  /*40e0*/  LDCU.128 UR48, c[0x0][0xb10] ;  /* 0x00016200ff3077ac */ /* 0x000e620008000c00 */
[----:B------:R-:W-:Y:S01]  /*40f0*/  HFMA2 R7, -RZ, RZ, 0, 0.0078125 ;  /* 0x00002000ff077431 */ /* 0x000fe200000001ff */
[----:B------:R-:W3:Y:S03]  /*4100*/  LDCU UR31, c[0x0][0x374] ;  /* 0x00006e80ff1f77ac */ /* 0x000ee60008000800 */
[----:B------:R-:W4:Y:S01]  /*4110*/  LDC.64 R2, c[0x0][0x888] ;  /* 0x00022200ff027b82 */ /* 0x000f220000000a00 */
[----:B------:R-:W3:Y:S01]  /*4120*/  LDCU UR15, c[0x0][0xb0c] ;  /* 0x00016180ff0f77ac */ /* 0x000ee20008000800 */
[----:B------:R-:W2:Y:S06]  /*4130*/  LDCU UR46, c[0x0][0xb20] ;  /* 0x00016400ff2e77ac */ /* 0x000eac0008000800 */
[----:B------:R-:W4:Y:S01]  /*4140*/  LDC.64 R4, c[0x0][0x890] ;  /* 0x00022400ff047b82 */ /* 0x000f220000000a00 */
[----:B------:R-:W2:Y:S01]  /*4150*/  LDCU UR4, c[0x0][0xb30] ;  /* 0x00016600ff0477ac */ /* 0x000ea20008000800 */
[----:B-1----:R-:W-:-:S02]  /*4160*/  UIMAD.WIDE.U32 UR6, UR37, UR48, URZ ;  /* 0x00000030250672a5 */ /* 0x002fc4000f8e00ff */
[----:B---3--:R-:W-:Y:S01]  /*4170*/  UIMAD.WIDE.U32 UR8, UR31, UR51, URZ ;  /* 0x000000331f0872a5 */ /* 0x008fe2000f8e00ff */
[----:B------:R-:W-:Y:S01]  /*4180*/  UMOV UR21, 0x400 ;  /* 0x0000040000157882 */ /* 0x000fe20000000000 */
[----:B------:R-:W-:Y:S02]  /*4190*/  UPLOP3.LUT UP1, UPT, UPT, UPT, UPT, 0x40, 0x4 ;  /* 0x000000000004789c */ /* 0x000fe40003f2e870 */
[----:B------:R-:W-:Y:S01]  /*41a0*/  ULEA UR21, UR52, UR21, 0x18 ;  /* 0x0000001534157291 */ /* 0x000fe2000f8ec0ff */
[----:B------:R-:W-:Y:S02]  /*41b0*/  UMOV UR6, UR7 ;  /* 0x0000000700067c82 */ /* 0x000fe40008000000 */
[----:B------:R-:W-:Y:S01]  /*41c0*/  UMOV UR38, UR9 ;  /* 0x0000000900267c82 */ /* 0x000fe20008000000 */
[----:B------:R-:W-:Y:S02]  /*41d0*/  UISETP.GE.AND UP0, UPT, UR45, 0x1, UPT ;  /* 0x000000012d00788c */ /* 0x000fe4000bf06270 */
[----:B------:R-:W-:Y:S01]  /*41e0*/  UISETP.NE.AND UP4, UPT, UR45, 0x1, UPT ;  /* 0x000000012d00788c */ /* 0x000fe2000bf85270 */
[----:B------:R-:W1:Y:S01]  /*41f0*/  LDCU.64 UR22, c[0x0][0xb28] ;  /* 0x00016500ff1677ac */ /* 0x000e620008000a00 */
[----:B------:R-:W-:-:S02]  /*4200*/  UISETP.NE.AND UP6, UPT, UR15, 0x1, UPT ;  /* 0x000000010f00788c */ /* 0x000fc4000bfc5270 */
[----:B------:R-:W-:Y:S02]  /*4210*/  UISETP.NE.AND UP5, UPT, UR50, 0x1, UPT ;  /* 0x000000013200788c */ /* 0x000fe4000bfa5270 */
[----:B------:R-:W-:Y:S02]  /*4220*/  UIADD3 UR41, UPT, UPT, UR21, 0x30, URZ ;  /* 0x0000003015297890 */ /* 0x000fe4000fffe0ff */
[----:B------:R-:W-:Y:S02]  /*4230*/  UIADD3 UR33, UPT, UPT, UR21, 0x38, URZ ;  /* 0x0000003815217890 */ /* 0x000fe4000fffe0ff */
[----:B------:R-:W-:Y:S02]  /*4240*/  UIADD3 UR25, UPT, UPT, UR21, 0x40, URZ ;  /* 0x0000004015197890 */ /* 0x000fe4000fffe0ff */
[----:B------:R-:W-:Y:S02]  /*4250*/  UIADD3 UR17, UPT, UPT, UR21, 0x48, URZ ;  /* 0x0000004815117890 */ /* 0x000fe4000fffe0ff */
[----:B------:R-:W-:-:S02]  /*4260*/  USHF.R.U32.HI UR39, URZ, UR49, UR6 ;  /* 0x00000031ff277299 */ /* 0x000fc40008011606 */
[----:B--2---:R-:W-:Y:S02]  /*4270*/  USHF.R.U32.HI UR38, URZ, UR46, UR38 ;  /* 0x0000002eff267299 */ /* 0x004fe40008011626 */
[----:B------:R-:W-:-:S11]  /*4280*/  UISETP.NE.AND UP3, UPT, UR4, 0x1, UPT ;  /* 0x000000010400788c */ /* 0x000fd6000bf65270 */
.L_x_88:
[C---:B------:R-:W-:Y:S02]  /*4290*/  LEA R12, R14.reuse, UR21, 0x3 ;  /* 0x000000150e0c7c11 */ /* 0x040fe4000f8e18ff */
[----:B------:R-:W-:Y:S02]  /*42a0*/  SHF.L.U32 R0, R13, 0x1f, RZ ;  /* 0x0000001f0d007819 */ /* 0x000fe400000006ff */
[----:B------:R-:W-:Y:S02]  /*42b0*/  LEA R8, R14, UR21, 0x4 ;  /* 0x000000150e087c11 */ /* 0x000fe4000f8e20ff */
[----:B--2---:R-:W2:Y:S02]  /*42c0*/  SYNCS.PHASECHK.TRANS64.TRYWAIT P0, [R12+URZ+0x80], R0 ;  /* 0x000080000c0075a7 */ /* 0x004ea400080011ff */
[----:B--2---:R-:W-:Y:S05]  /*42d0*/  @!P0 BRA `(.L_x_74) ;  /* 0x0000006800a08947 */ /* 0x004fea0003800000 */
.L_x_198:
[----:B------:R-:W3:Y:S01]  /*42e0*/  LDS.128 R8, [R8+0x110] ;  /* 0x0001100008087984 */ /* 0x000ee20000000c00 */
[----:B------:R-:W-:Y:S01]  /*42f0*/  UISETP.GE.AND UP0, UPT, UR45, 0x1, UPT ;  /* 0x000000012d00788c */ /* 0x000fe2000bf06270 */
[----:B------:R-:W-:Y:S01]  /*4300*/  @!PT LDS RZ, [RZ] ;  /* 0x00000000fffff984 */ /* 0x000fe20000000800 */
[----:B------:R-:W-:Y:S01]  /*4310*/  @!PT LDS RZ, [RZ] ;  /* 0x00000000fffff984 */ /* 0x000fe20000000800 */
[----:B------:R-:W-:Y:S01]  /*4320*/  @!PT LDS RZ, [RZ] ;  /* 0x00000000fffff984 */ /* 0x000fe20000000800 */
[----:B------:R-:W-:Y:S01]  /*4330*/  @!PT LDS RZ, [RZ] ;  /* 0x00000000fffff984 */ /* 0x000fe20000000800 */
[----:B------:R1:W-:Y:S06]  /*4340*/  MEMBAR.ALL.CTA ;  /* 0x0000000000007992 */ /* 0x0003ec0000008000 */
[----:B-1----:R-:W1:Y:S01]  /*4350*/  FENCE.VIEW.ASYNC.S ;  /* 0x00000000000073c6 */ /* 0x002e620000000000 */
[----:B---3--:R-:W-:Y:S11]  /*4360*/  LOP3.LUT P0, RZ, R10, 0x1, RZ, 0xc0, !PT ;  /* 0x000000010aff7812 */ /* 0x008ff6000780c0ff */
[----:B------:R-:W-:Y:S02]  /*4370*/  @!UPT UIADD3 URZ, UPT, UPT, URZ, URZ, URZ ;  /* 0x000000fffffff290 */ /* 0x000fe4000fffe0ff */
[----:B-1----:R-:W-:Y:S01]  /*4380*/  VOTEU.ANY UP2, P0 ;  /* 0x0000000000ff7886 */ /* 0x002fe20000040100 */
[----:B------:R-:W-:Y:S11]  /*4390*/  PLOP3.LUT P0, PT, PT, PT, UP2, 0x80, 0x8 ;  /* 0x000000000008781c */ /* 0x000ff60003f0f028 */
[----:B------:R-:W-:Y:S02]  /*43a0*/  @!UPT UIADD3 URZ, UPT, UPT, URZ, URZ, URZ ;  /* 0x000000fffffff290 */ /* 0x000fe4000fffe0ff */
[----:B--2---:R-:W-:Y:S02]  /*43b0*/  @P0 SHF.R.U32.HI R0, RZ, 0x10, R9 ;  /* 0x00000010ff000819 */ /* 0x004fe40000011609 */
[----:B------:R-:W-:Y:S02]  /*43c0*/  @P0 MOV R6, R8 ;  /* 0x0000000800060202 */ /* 0x000fe40000000f00 */
[----:B------:R-:W-:Y:S01]  /*43d0*/  @P0 R2UR UR4, R0 ;  /* 0x00000000000402ca */ /* 0x000fe200000e0000 */
[----:B------:R-:W-:Y:S01]  /*43e0*/  VIADD R0, R12, 0x90 ;  /* 0x000000900c007836 */ /* 0x000fe20000000000 */
[----:B------:R-:W-:Y:S02]  /*43f0*/  @P0 LOP3.LUT R8, R9, 0xffff, RZ, 0xc0, !PT ;  /* 0x0000ffff09080812 */ /* 0x000fe400078ec0ff */
[----:B------:R-:W-:Y:S02]  /*4400*/  @P0 R2UR UR6, R6 ;  /* 0x00000000060602ca */ /* 0x000fe400000e0000 */
[----:B------:R-:W-:Y:S02]  /*4410*/  PRMT R0, RZ, 0x654, R0 ;  /* 0x00000654ff007816 */ /* 0x000fe40000000000 */
[----:B------:R-:W-:Y:S02]  /*4420*/  @P0 R2UR UR5, R8 ;  /* 0x00000000080502ca */ /* 0x000fe400000e0000 */
[----:B------:R1:W-:Y:S03]  /*4430*/  SYNCS.ARRIVE.TRANS64.RED.A1T0 RZ, [R0+URZ], RZ ;  /* 0x000000ff00ff79a7 */ /* 0x0003e600081004ff */
[----:B------:R-:W-:Y:S04]  /*4440*/  @UP2 UMOV UR30, UR4 ;  /* 0x00000004001e2c82 */ /* 0x000fe80008000000 */
[----:B------:R-:W-:Y:S04]  /*4450*/  @UP2 UMOV UR14, UR6 ;  /* 0x00000006000e2c82 */ /* 0x000fe80008000000 */
[----:B------:R-:W-:Y:S01]  /*4460*/  @UP2 UMOV UR13, UR5 ;  /* 0x00000005000d2c82 */ /* 0x000fe20008000000 */
[----:B------:R-:W-:Y:S05]  /*4470*/  BRA.U !UP0, `(.L_x_75) ;  /* 0x0000000108a47547 */ /* 0x000fea000b800000 */
[----:B------:R-:W-:Y:S02]  /*4480*/  UIMAD.WIDE.U32 UR18, UR13, UR51, URZ ;  /* 0x000000330d1272a5 */ /* 0x000fe4000f8e00ff */
[----:B------:R-:W-:Y:S02]  /*4490*/  UIMAD.WIDE.U32 UR26, UR14, UR48, URZ ;  /* 0x000000300e1a72a5 */ /* 0x000fe4000f8e00ff */
[----:B------:R-:W-:Y:S02]  /*44a0*/  USEL UR4, UR31, UR38, !UP5 ;  /* 0x000000261f047287 */ /* 0x000fe4000e800000 */
[----:B------:R-:W-:Y:S02]  /*44b0*/  USEL UR7, UR37, UR39, !UP6 ;  /* 0x0000002725077287 */ /* 0x000fe4000f000000 */
[----:B------:R-:W-:Y:S02]  /*44c0*/  UIMAD.WIDE.U32 UR8, UR4, UR22, URZ ;  /* 0x00000016040872a5 */ /* 0x000fe4000f8e00ff */
[----:B------:R-:W-:Y:S01]  /*44d0*/  UIMAD.WIDE.U32 UR10, UR7, UR22, URZ ;  /* 0x00000016070a72a5 */ /* 0x000fe2000f8e00ff */
[----:B------:R-:W-:Y:S02]  /*44e0*/  UMOV UR5, UR19 ;  /* 0x0000001300057c82 */ /* 0x000fe40008000000 */
[----:B------:R-:W-:Y:S03]  /*44f0*/  USHF.R.U32.HI UR6, URZ, UR46, UR5 ;  /* 0x0000002eff067299 */ /* 0x000fe60008011605 */
[----:B------:R-:W-:Y:S01]  /*4500*/  UMOV UR5, UR27 ;  /* 0x0000001b00057c82 */ /* 0x000fe20008000000 */
[----:B------:R-:W-:Y:S02]  /*4510*/  USEL UR6, UR13, UR6, !UP5 ;  /* 0x000000060d067287 */ /* 0x000fe4000e800000 */
[----:B------:R-:W-:Y:S03]  /*4520*/  USHF.R.U32.HI UR12, URZ, UR49, UR5 ;  /* 0x00000031ff0c7299 */ /* 0x000fe60008011605 */
[----:B------:R-:W-:Y:S02]  /*4530*/  UMOV UR5, UR9 ;  /* 0x0000000900057c82 */ /* 0x000fe40008000000 */
[----:B------:R-:W-:Y:S03]  /*4540*/  @UP4 USHF.R.U32.HI UR4, URZ, UR23, UR5 ;  /* 0x00000017ff044299 */ /* 0x000fe60008011605 */
[----:B------:R-:W-:Y:S01]  /*4550*/  UMOV UR5, UR11 ;  /* 0x0000000b00057c82 */ /* 0x000fe20008000000 */
[----:B------:R-:W-:Y:S02]  /*4560*/  UIMAD UR4, UR45, UR4, URZ ;  /* 0x000000042d0472a4 */ /* 0x000fe4000f8e02ff */
[----:B------:R-:W-:Y:S02]  /*4570*/  @UP4 USHF.R.U32.HI UR7, URZ, UR23, UR5 ;  /* 0x00000017ff074299 */ /* 0x000fe40008011605 */
[----:B------:R-:W-:Y:S02]  /*4580*/  UIMAD.WIDE.U32 UR10, UR6, UR22, URZ ;  /* 0x00000016060a72a5 */ /* 0x000fe4000f8e00ff */
[----:B------:R-:W-:Y:S02]  /*4590*/  USEL UR5, UR14, UR12, !UP6 ;  /* 0x0000000c0e057287 */ /* 0x000fe4000f000000 */
[----:B------:R-:W-:Y:S02]  /*45a0*/  UIMAD UR8, UR45, UR7, URZ ;  /* 0x000000072d0872a4 */ /* 0x000fe4000f8e02ff */
[----:B------:R-:W-:Y:S03]  /*45b0*/  UISETP.GE.AND UP0, UPT, UR6, UR4, UPT ;  /* 0x000000040600728c */ /* 0x000fe6000bf06270 */
[----:B------:R-:W-:Y:S01]  /*45c0*/  UMOV UR4, UR11 ;  /* 0x0000000b00047c82 */ /* 0x000fe20008000000 */
[----:B------:R-:W-:Y:S02]  /*45d0*/  UISETP.GE.OR UP0, UPT, UR5, UR8, UP0 ;  /* 0x000000080500728c */ /* 0x000fe40008706670 */
[----:B------:R-:W-:Y:S02]  /*45e0*/  USHF.R.U32.HI UR4, URZ, UR23, UR4 ;  /* 0x00000017ff047299 */ /* 0x000fe40008011604 */
[----:B------:R-:W-:Y:S02]  /*45f0*/  UIMAD.WIDE.U32 UR8, UR5, UR22, URZ ;  /* 0x00000016050872a5 */ /* 0x000fe4000f8e00ff */
[----:B------:R-:W-:Y:S04]  /*4600*/  USEL UR10, UR6, UR4, !UP4 ;  /* 0x00000004060a7287 */ /* 0x000fe8000e000000 */
[----:B------:R-:W-:Y:S01]  /*4610*/  UIADD3 UR11, UPT, UPT, -UR10, URZ, URZ ;  /* 0x000000ff0a0b7290 */ /* 0x000fe2000fffe1ff */
[----:B------:R-:W-:Y:S02]  /*4620*/  @!UP0 UMOV UR4, UR9 ;  /* 0x0000000900048c82 */ /* 0x000fe40008000000 */
[----:B------:R-:W-:Y:S02]  /*4630*/  @!UP0 USHF.R.U32.HI UR4, URZ, UR23, UR4 ;  /* 0x00000017ff048299 */ /* 0x000fe40008011604 */
[----:B------:R-:W-:Y:S02]  /*4640*/  UIMAD UR8, UR45, UR11, UR6 ;  /* 0x0000000b2d0872a4 */ /* 0x000fe4000f8e0206 */
[----:B------:R-:W-:Y:S04]  /*4650*/  @!UP0 USEL UR4, UR5, UR4, !UP4 ;  /* 0x0000000405048287 */ /* 0x000fe8000e000000 */
[----:B------:R-:W-:Y:S02]  /*4660*/  @!UP0 UIMAD UR7, UR7, UR8, UR4 ;  /* 0x00000008070782a4 */ /* 0x000fe4000f8e0204 */
[----:B------:R-:W-:Y:S02]  /*4670*/  @!UP0 UIADD3 UR9, UPT, UPT, UR10, -UR4, URZ ;  /* 0x800000040a098290 */ /* 0x000fe4000fffe0ff */
[----:B------:R-:W-:Y:S02]  /*4680*/  UIADD3 UR8, UPT, UPT, -UR6, URZ, URZ ;  /* 0x000000ff06087290 */ /* 0x000fe4000fffe1ff */
[----:B------:R-:W-:Y:S02]  /*4690*/  UIADD3 UR4, UPT, UPT, -UR5, URZ, URZ ;  /* 0x000000ff05047290 */ /* 0x000fe4000fffe1ff */
[----:B------:R-:W-:Y:S03]  /*46a0*/  @!UP0 UIMAD UR6, UR9, UR45, UR5 ;  /* 0x0000002d090682a4 */ /* 0x000fe6000f8e0205 */
[----:B------:R-:W-:Y:S01]  /*46b0*/  @!UP0 UMOV UR5, UR7 ;  /* 0x0000000700058c82 */ /* 0x000fe20008000000 */
[----:B------:R-:W-:Y:S02]  /*46c0*/  UIMAD UR7, UR15, UR4, UR14 ;  /* 0x000000040f0772a4 */ /* 0x000fe4000f8e020e */
[----:B------:R-:W-:Y:S02]  /*46d0*/  UIMAD UR4, UR50, UR8, UR13 ;  /* 0x00000008320472a4 */ /* 0x000fe4000f8e020d */
[----:B------:R-:W-:Y:S02]  /*46e0*/  UIMAD UR14, UR5, UR15, UR7 ;  /* 0x0000000f050e72a4 */ /* 0x000fe4000f8e0207 */
[----:B------:R-:W-:Y:S11]  /*46f0*/  UIMAD UR13, UR6, UR50, UR4 ;  /* 0x00000032060d72a4 */ /* 0x000ff6000f8e0204 */
[----:B------:R-:W-:Y:S01]  /*4700*/  @!UPT UIADD3 URZ, UPT, UPT, URZ, URZ, URZ ;  /* 0x000000fffffff290 */ /* 0x000fe2000fffe0ff */
.L_x_75:
[----:B------:R-:W2:Y:S01]  /*4710*/  @!UP3 LDCU.128 UR8, c[0x0][0xb10] ;  /* 0x00016200ff08b7ac */ /* 0x000ea20008000c00 */
[----:B------:R-:W-:Y:S01]  /*4720*/  IMAD.MOV.U32 R10, RZ, RZ, 0x1 ;  /* 0x00000001ff0a7424 */ /* 0x000fe200078e00ff */
[C---:B----4-:R-:W-:Y:S02]  /*4730*/  ISETP.NE.U32.AND P1, PT, R4.reuse, RZ, PT ;  /* 0x000000ff0400720c */ /* 0x050fe40003f25070 */
[----:B------:R-:W-:Y:S02]  /*4740*/  ISETP.NE.U32.AND P0, PT, R4, RZ, PT ;  /* 0x000000ff0400720c */ /* 0x000fe40003f05070 */
[C---:B------:R-:W-:Y:S01]  /*4750*/  ISETP.NE.AND.EX P1, PT, R5.reuse, RZ, PT, P1 ;  /* 0x000000ff0500720c */ /* 0x040fe20003f25310 */
[----:B------:R-:W3:Y:S01]  /*4760*/  @!UP3 LDCU UR5, c[0x0][0xb0c] ;  /* 0x00016180ff05b7ac */ /* 0x000ee20008000800 */
[----:B------:R-:W-:Y:S02]  /*4770*/  ISETP.NE.AND.EX P0, PT, R5, RZ, PT, P0 ;  /* 0x000000ff0500720c */ /* 0x000fe40003f05300 */
[----:B------:R-:W-:Y:S01]  /*4780*/  SHF.L.U32 R10, R10, 0x1f, RZ ;  /* 0x0000001f0a0a7819 */ /* 0x000fe200000006ff */
[----:B------:R-:W-:Y:S02]  /*4790*/  USHF.L.U32 UR43, UR16, 0x7, URZ ;  /* 0x00000007102b7899 */ /* 0x000fe400080006ff */
[----:B------:R-:W-:Y:S02]  /*47a0*/  USHF.L.U32 UR42, UR20, 0x7, URZ ;  /* 0x00000007142a7899 */ /* 0x000fe400080006ff */
[----:B--2---:R-:W-:Y:S07]  /*47b0*/  UIMAD.WIDE.U32 UR6, UR14, UR8, URZ ;  /* 0x000000080e0672a5 */ /* 0x004fee000f8e00ff */
[----:B------:R-:W-:Y:S01]  /*47c0*/  @!UP3 UMOV UR4, UR7 ;  /* 0x000000070004bc82 */ /* 0x000fe20008000000 */
[----:B---3--:R-:W-:Y:S02]  /*47d0*/  @!UP3 UISETP.NE.AND UP0, UPT, UR5, 0x1, UPT ;  /* 0x000000010500b88c */ /* 0x008fe4000bf05270 */
[----:B------:R-:W-:Y:S02]  /*47e0*/  @!UP3 USHF.R.U32.HI UR4, URZ, UR9, UR4 ;  /* 0x00000009ff04b299 */ /* 0x000fe40008011604 */
[----:B------:R-:W-:Y:S02]  /*47f0*/  UIMAD.WIDE.U32 UR6, UR13, UR11, URZ ;  /* 0x0000000b0d0672a5 */ /* 0x000fe4000f8e00ff */
[----:B------:R-:W-:Y:S02]  /*4800*/  @!UP3 USEL UR8, UR14, UR4, !UP0 ;  /* 0x000000040e08b287 */ /* 0x000fe4000c000000 */
[----:B------:R-:W-:Y:S03]  /*4810*/  @!UP3 UISETP.NE.AND UP0, UPT, UR10, 0x1, UPT ;  /* 0x000000010a00b88c */ /* 0x000fe6000bf05270 */
[----:B------:R-:W-:Y:S02]  /*4820*/  @!UP3 UMOV UR6, UR7 ;  /* 0x000000070006bc82 */ /* 0x000fe40008000000 */
[----:B------:R-:W2:Y:S02]  /*4830*/  @!UP3 LDCU UR4, c[0x0][0xb20] ;  /* 0x00016400ff04b7ac */ /* 0x000ea40008000800 */
[----:B--2---:R-:W-:Y:S04]  /*4840*/  @!UP3 USHF.R.U32.HI UR6, URZ, UR4, UR6 ;  /* 0x00000004ff06b299 */ /* 0x004fe80008011606 */
[----:B------:R-:W-:Y:S04]  /*4850*/  @!UP3 USEL UR6, UR13, UR6, !UP0 ;  /* 0x000000060d06b287 */ /* 0x000fe8000c000000 */
[----:B------:R-:W-:Y:S02]  /*4860*/  @!UP3 UIADD3 UR4, UPT, UPT, -UR8, UR6, URZ ;  /* 0x000000060804b290 */ /* 0x000fe4000fffe1ff */
[----:B------:R-:W-:Y:S02]  /*4870*/  @!UP3 UIADD3 UR6, UPT, UPT, UR8, -UR6, URZ ;  /* 0x800000060806b290 */ /* 0x000fe4000fffe0ff */
[----:B------:R-:W-:Y:S02]  /*4880*/  @!UP3 UIMAD UR14, UR4, UR5, UR14 ;  /* 0x00000005040eb2a4 */ /* 0x000fe4000f8e020e */
[----:B------:R-:W-:Y:S01]  /*4890*/  @!UP3 UIMAD UR13, UR6, UR10, UR13 ;  /* 0x0000000a060db2a4 */ /* 0x000fe2000f8e020d */
[----:B------:R-:W-:Y:S11]  /*48a0*/  BRA.U UP1, `(.L_x_76) ;  /* 0x0000000101107547 */ /* 0x000ff6000b800000 */
[----:B------:R-:W-:Y:S04]  /*48b0*/  MOV R6, UR53 ;  /* 0x0000003500067c02 */ /* 0x000fe80008000f00 */
[----:B------:R-:W-:Y:S04]  /*48c0*/  SHF.L.U32 R6, R6, 0x1f, RZ ;  /* 0x0000001f06067819 */ /* 0x000fe800000006ff */
[----:B------:R-:W2:Y:S02]  /*48d0*/  SYNCS.PHASECHK.TRANS64.TRYWAIT P2, [UR21+0x78], R6 ;  /* 0x00007806ff0075a7 */ /* 0x000ea40008041115 */
[----:B--2---:R-:W-:Y:S05]  /*48e0*/  @!P2 BRA `(.L_x_77) ;  /* 0x000000640030a947 */ /* 0x004fea0003800000 */
.L_x_76:
[----:B------:R-:W-:Y:S05]  /*48f0*/  @!P1 BRA `(.L_x_78) ;  /* 0x0000000000309947 */ /* 0x000fea0003800000 */
[----:B------:R-:W-:Y:S01]  /*4900*/  ISETP.NE.U32.AND P1, PT, R2, RZ, PT ;  /* 0x000000ff0200720c */ /* 0x000fe20003f25070 */
[----:B------:R-:W2:Y:S01]  /*4910*/  LDCU.64 UR4, c[0x0][0x358] ;  /* 0x00006b00ff0477ac */ /* 0x000ea20008000a00 */
[----:B------:R-:W-:Y:S02]  /*4920*/  IMAD.MOV.U32 R26, RZ, RZ, 0x1 ;  /* 0x00000001ff1a7424 */ /* 0x000fe400078e00ff */
[----:B------:R-:W-:Y:S11]  /*4930*/  ISETP.NE.AND.EX P1, PT, R3, RZ, PT, P1 ;  /* 0x000000ff0300720c */ /* 0x000ff60003f25310 */
[----:B------:R-:W-:Y:S02]  /*4940*/  @!UPT UIADD3 URZ, UPT, UPT, URZ, URZ, URZ ;  /* 0x000000fffffff290 */ /* 0x000fe4000fffe0ff */
[----:B------:R-:W3:Y:S01]  /*4950*/  @P1 LDC.64 R8, c[0x0][0x888] ;  /* 0x00022200ff081b82 */ /* 0x000ee20000000a00 */
[----:B-1----:R-:W-:Y:S04]  /*4960*/  @P1 IMAD R0, R4, UR36, RZ ;  /* 0x0000002404001c24 */ /* 0x002fe8000f8e02ff */
[----:B---3--:R-:W-:Y:S04]  /*4970*/  @P1 IMAD.WIDE R8, R0, 0x4, R8 ;  /* 0x0000000400081825 */ /* 0x008fe800078e0208 */
[----:B------:R-:W-:Y:S01]  /*4980*/  HFMA2 R0, -RZ, RZ, 0, 5.9604644775390625e-08 ;  /* 0x00000001ff007431 */ /* 0x000fe200000001ff */
[----:B--2--5:R2:W5:Y:S04]  /*4990*/  @P1 LDG.E R27, desc[UR4][R8.64] ;  /* 0x00000004081b1981 */ /* 0x024568000c1e1900 */
[----:B------:R-:W-:Y:S01]  /*49a0*/  @!P1 PRMT R26, R0, 0x7610, R26 ;  /* 0x00007610001a9816 */ /* 0x000fe2000000001a */
[----:B--2---:R-:W3:Y:S06]  /*49b0*/  @!P1 LDC R27, c[0x0][0x880] ;  /* 0x00022000ff1b9b82 */ /* 0x004eec0000000800 */
.L_x_78:
[----:B---3-5:R-:W-:Y:S01]  /*49c0*/  @!P0 FSETP.EQ.AND P1, PT, R27, RZ, PT ;  /* 0x000000ff1b00820b */ /* 0x028fe20003f22000 */
[----:B------:R-:W-:Y:S01]  /*49d0*/  @!UPT UIADD3 URZ, UPT, UPT, URZ, URZ, URZ ;  /* 0x000000fffffff290 */ /* 0x000fe2000fffe0ff */
[----:B------:R-:W-:Y:S11]  /*49e0*/  @!P0 BRA `(.L_x_79) ;  /* 0x0000000000188947 */ /* 0x000ff60003800000 */
[----:B------:R-:W-:Y:S02]  /*49f0*/  LOP3.LUT P0, RZ, R26, 0xff, RZ, 0xc0, !PT ;  /* 0x000000ff1aff7812 */ /* 0x000fe4000780c0ff */
[----:B------:R-:W-:Y:S04]  /*4a00*/  ISETP.NE.U32.AND P1, PT, R2, RZ, PT ;  /* 0x000000ff0200720c */ /* 0x000fe80003f25070 */
[----:B------:R-:W-:Y:S04]  /*4a10*/  ISETP.NE.AND.EX P1, PT, R3, RZ, PT, P1 ;  /* 0x000000ff0300720c */ /* 0x000fe80003f25310 */
[----:B------:R-:W-:Y:S03]  /*4a20*/  PLOP3.LUT P1, PT, P1, PT, PT, 0x8, 0x80 ;  /* 0x000000000080781c */ /* 0x000fe60000f2e170 */
[----:B------:R-:W-:Y:S11]  /*4a30*/  @P0 FSETP.EQ.AND P1, PT, R27, RZ, PT ;  /* 0x000000ff1b00020b */ /* 0x000ff60003f22000 */
[----:B------:R-:W-:Y:S02]  /*4a40*/  @!UPT UIADD3 URZ, UPT, UPT, URZ, URZ, URZ ;  /* 0x000000fffffff290 */ /* 0x000fe4000fffe0ff */
.L_x_79:
[----:B------:R-:W2:Y:S01]  /*4a50*/  SYNCS.PHASECHK.TRANS64.TRYWAIT P2, [UR21+0x50], R10 ;  /* 0x0000500aff0075a7 */ /* 0x000ea20008041115 */
[----:B------:R-:W-:Y:S04]  /*4a60*/  ELECT P0, URZ, PT ;  /* 0x0000000000ff782f */ /* 0x000fe80003800000 */
[----:B------:R-:W-:Y:S11]  /*4a70*/  PLOP3.LUT P1, PT, P1, P0, PT, 0xf2, 0x2f ;  /* 0x00000000002f781c */ /* 0x000ff60000f21e72 */
[----:B------:R-:W-:Y:S02]  /*4a80*/  @!UPT UIADD3 URZ, UPT, UPT, URZ, URZ, URZ ;  /* 0x000000fffffff290 */ /* 0x000fe4000fffe0ff */
[----:B------:R-:W-:Y:S05]  /*4a90*/  @!P1 IADD3 R8, P0, PT, R16, 0x580, RZ ;  /* 0x0000058010089810 */ /* 0x000fea0007f1e0ff */
[----:B-1----:R-:W-:Y:S01]  /*4aa0*/  @!P1 IMAD.X R6, RZ, RZ, R17, P0 ;  /* 0x000000ffff069224 */ /* 0x002fe200000e0611 */
[----:B--2---:R-:W-:Y:S07]  /*4ab0*/  @!P2 BRA `(.L_x_80) ;  /* 0x0000006000d4a947 */ /* 0x004fee0003800000 */
.L_x_201:
[----:B------:R-:W-:Y:S01]  /*4ac0*/  @!P1 R2UR UR5, R8 ;  /* 0x00000000080592ca */ /* 0x000fe200000e0000 */
[----:B------:R-:W-:Y:S01]  /*4ad0*/  VOTEU.ALL UP0, P1 ;  /* 0x0000000000ff7886 */ /* 0x000fe20000800000 */
[----:B------:R-:W-:Y:S01]  /*4ae0*/  @!P1 R2UR UR4, R6 ;  /* 0x00000000060492ca */ /* 0x000fe200000e0000 */
[----:B-1----:R-:W-:Y:S01]  /*4af0*/  @!P1 IMAD.MOV.U32 R0, RZ, RZ, 0x2000 ;  /* 0x00002000ff009424 */ /* 0x002fe200078e00ff */
[----:B------:R-:W-:Y:S01]  /*4b00*/  UMOV UR8, 0x0 ;  /* 0x0000000000087882 */ /* 0x000fe20000000000 */
[----:B------:R-:W-:Y:S01]  /*4b10*/  UMOV UR9, 0x10000000 ;  /* 0x1000000000097882 */ /* 0x000fe20000000000 */
[----:B------:R-:W-:Y:S01]  /*4b20*/  @!UP0 UIADD3 UR40, UPT, UPT, UR21, 0x200, URZ ;  /* 0x0000020015288890 */ /* 0x000fe2000fffe0ff */
[----:B------:R-:W-:Y:S01]  /*4b30*/  VOTEU.ALL UP0, P1 ;  /* 0x0000000000ff7886 */ /* 0x000fe20000800000 */
[----:B------:R-:W-:Y:S01]  /*4b40*/  UMOV UR44, UR36 ;  /* 0x00000024002c7c82 */ /* 0x000fe20008000000 */
[----:B------:R-:W-:Y:S04]  /*4b50*/  UPRMT UR6, UR52, 0x654, UR41 ;  /* 0x0000065434067896 */ /* 0x000fe80008000029 */
[----:B------:R-:W-:Y:S02]  /*4b60*/  IMAD.U32 R8, RZ, RZ, UR5 ;  /* 0x00000005ff087e24 */ /* 0x000fe4000f8e00ff */
[----:B------:R-:W-:Y:S03]  /*4b70*/  IMAD.U32 R9, RZ, RZ, UR4 ;  /* 0x00000004ff097e24 */ /* 0x000fe6000f8e00ff */
[----:B------:R-:W-:Y:S02]  /*4b80*/  @!P1 R2UR UR4, R8 ;  /* 0x00000000080492ca */ /* 0x000fe400000e0000 */
[----:B------:R-:W-:Y:S02]  /*4b90*/  @!P1 R2UR UR5, R9 ;  /* 0x00000000090592ca */ /* 0x000fe400000e0000 */
[----:B------:R-:W-:Y:S05]  /*4ba0*/  @!P1 IADD3 R8, P0, PT, R16, 0x580, RZ ;  /* 0x0000058010089810 */ /* 0x000fea0007f1e0ff */
[----:B------:R-:W-:Y:S06]  /*4bb0*/  @!P1 IMAD.X R6, RZ, RZ, R17, P0 ;  /* 0x000000ffff069224 */ /* 0x000fec00000e0611 */
[----:B------:R1:W-:Y:S01]  /*4bc0*/  @!UP0 UTMALDG.3D [UR40], [UR4], desc[UR8] ;  /* 0x00000828040085b4 */ /* 0x0003e20008011000 */
[----:B------:R1:W-:Y:S01]  /*4bd0*/  @!P1 SYNCS.ARRIVE.TRANS64.RED.A0TR RZ, [UR21+0x30], R0 ;  /* 0x00003000ffff99a7 */ /* 0x0003e20008300415 */
[----:B------:R-:W-:Y:S01]  /*4be0*/  SYNCS.ARRIVE.TRANS64.RED.A1T0 RZ, [UR6], RZ ;  /* 0x000000ffffff79a7 */ /* 0x000fe20008100406 */
[----:B------:R-:W2:Y:S02]  /*4bf0*/  SYNCS.PHASECHK.TRANS64.TRYWAIT P2, [UR21+0x58], R10 ;  /* 0x0000580aff0075a7 */ /* 0x000ea40008041115 */
[----:B-12---:R-:W-:Y:S05]  /*4c00*/  @!P2 BRA `(.L_x_81) ;  /* 0x000000600098a947 */ /* 0x006fea0003800000 */
.L_x_203:
[----:B------:R-:W-:Y:S01]  /*4c10*/  @!P1 R2UR UR5, R8 ;  /* 0x00000000080592ca */ /* 0x000fe200000e0000 */
[----:B------:R-:W-:Y:S01]  /*4c20*/  VOTEU.ALL UP0, P1 ;  /* 0x0000000000ff7886 */ /* 0x000fe20000800000 */
[----:B------:R-:W-:Y:S01]  /*4c30*/  @!P1 R2UR UR4, R6 ;  /* 0x00000000060492ca */ /* 0x000fe200000e0000 */
[----:B-1----:R-:W-:Y:S01]  /*4c40*/  @!P1 IMAD.MOV.U32 R0, RZ, RZ, 0x2000 ;  /* 0x00002000ff009424 */ /* 0x002fe200078e00ff */
[----:B------:R-:W-:Y:S01]  /*4c50*/  UMOV UR8, 0x0 ;  /* 0x0000000000087882 */ /* 0x000fe20000000000 */
[----:B------:R-:W-:Y:S01]  /*4c60*/  UMOV UR9, 0x10000000 ;  /* 0x1000000000097882 */ /* 0x000fe20000000000 */
[----:B------:R-:W-:Y:S02]  /*4c70*/  @!UP0 UIADD3 UR34, UPT, UPT, UR42, 0x10, URZ ;  /* 0x000000102a228890 */ /* 0x000fe4000fffe0ff */
[----:B------:R-:W-:Y:S01]  /*4c80*/  @!UP0 UIADD3 UR32, UPT, UPT, UR21, 0x2200, URZ ;  /* 0x0000220015208890 */ /* 0x000fe2000fffe0ff */
[----:B------:R-:W-:Y:S01]  /*4c90*/  VOTEU.ALL UP0, P1 ;  /* 0x0000000000ff7886 */ /* 0x000fe20000800000 */
[----:B------:R-:W-:Y:S01]  /*4ca0*/  UMOV UR35, UR43 ;  /* 0x0000002b00237c82 */ /* 0x000fe20008000000 */
[----:B------:R-:W-:Y:S02]  /*4cb0*/  UPRMT UR7, UR52, 0x654, UR33 ;  /* 0x0000065434077896 */ /* 0x000fe40008000021 */
        /* <DEDUP_REMOVED lines=11> */
.L_x_205:
        /* <DEDUP_REMOVED lines=10> */
[----:B------:R-:W-:Y:S02]  /*4e10*/  UMOV UR28, UR36 ;  /* 0x00000024001c7c82 */ /* 0x000fe40008000000 */
[----:B------:R-:W-:Y:S01]  /*4e20*/  IMAD.U32 R8, RZ, RZ, UR5 ;  /* 0x00000005ff087e24 */ /* 0x000fe2000f8e00ff */
[----:B------:R-:W-:Y:S01]  /*4e30*/  UPRMT UR29, UR52, 0x654, UR25 ;  /* 0x00000654341d7896 */ /* 0x000fe20008000019 */
        /* <DEDUP_REMOVED lines=10> */
.L_x_207:
        /* <DEDUP_REMOVED lines=16> */
[----:B------:R-:W-:Y:S02]  /*4fe0*/  SHF.L.U32 R9, RZ, 0x1f, RZ ;  /* 0x0000001fff097819 */ /* 0x000fe400000006ff */
[----:B------:R-:W-:Y:S05]  /*4ff0*/  @!P1 IADD3 R8, P0, PT, R16, 0x580, RZ ;  /* 0x0000058010089810 */ /* 0x000fea0007f1e0ff */
[----:B------:R-:W-:Y:S04]  /*5000*/  @!P1 IMAD.X R6, RZ, RZ, R17, P0 ;  /* 0x000000ffff069224 */ /* 0x000fe800000e0611 */
[----:B------:R1:W-:Y:S01]  /*5010*/  @!UP0 UTMALDG.3D [UR16], [UR4], desc[UR8] ;  /* 0x00000810040085b4 */ /* 0x0003e20008011000 */
[----:B------:R1:W-:Y:S01]  /*5020*/  @!P1 SYNCS.ARRIVE.TRANS64.RED.A0TR RZ, [UR21+0x48], R0 ;  /* 0x00004800ffff99a7 */ /* 0x0003e20008300415 */
[----:B------:R-:W-:Y:S01]  /*5030*/  SYNCS.ARRIVE.TRANS64.RED.A1T0 RZ, [UR24], RZ ;  /* 0x000000ffffff79a7 */ /* 0x000fe20008100418 */
[----:B------:R-:W2:Y:S02]  /*5040*/  SYNCS.PHASECHK.TRANS64.TRYWAIT P2, [UR21+0x50], R9 ;  /* 0x00005009ff0075a7 */ /* 0x000ea40008041115 */
[----:B-12---:R-:W-:Y:S05]  /*5050*/  @!P2 BRA `(.L_x_84) ;  /* 0x0000005c00cca947 */ /* 0x006fea0003800000 */
.L_x_209:
[----:B------:R-:W-:Y:S01]  /*5060*/  @!P1 R2UR UR5, R8 ;  /* 0x00000000080592ca */ /* 0x000fe200000e0000 */
[----:B------:R-:W-:Y:S01]  /*5070*/  VOTEU.ALL UP0, P1 ;  /* 0x0000000000ff7886 */ /* 0x000fe20000800000 */
[----:B------:R-:W-:Y:S01]  /*5080*/  @!P1 R2UR UR4, R6 ;  /* 0x00000000060492ca */ /* 0x000fe200000e0000 */
[----:B-1----:R-:W-:Y:S01]  /*5090*/  @!P1 IMAD.MOV.U32 R0, RZ, RZ, 0x2000 ;  /* 0x00002000ff009424 */ /* 0x002fe200078e00ff */
[----:B------:R-:W-:Y:S01]  /*50a0*/  UMOV UR18, 0x0 ;  /* 0x0000000000127882 */ /* 0x000fe20000000000 */
[----:B------:R-:W-:Y:S01]  /*50b0*/  UMOV UR19, 0x10000000 ;  /* 0x1000000000137882 */ /* 0x000fe20000000000 */
[----:B------:R-:W-:Y:S01]  /*50c0*/  @!UP0 UIADD3 UR10, UPT, UPT, UR42, 0x40, URZ ;  /* 0x000000402a0a8890 */ /* 0x000fe2000fffe0ff */
[----:B------:R-:W-:Y:S01]  /*50d0*/  @!P1 IADD3 R8, P0, PT, R16, 0x580, RZ ;  /* 0x0000058010089810 */ /* 0x000fe20007f1e0ff */
[----:B------:R-:W-:Y:S01]  /*50e0*/  @!UP0 UIADD3 UR8, UPT, UPT, UR21, 0x200, URZ ;  /* 0x0000020015088890 */ /* 0x000fe2000fffe0ff */
[----:B------:R-:W-:Y:S01]  /*50f0*/  VOTEU.ALL UP0, P1 ;  /* 0x0000000000ff7886 */ /* 0x000fe20000800000 */
[----:B------:R-:W-:Y:S01]  /*5100*/  UMOV UR9, UR41 ;  /* 0x0000002900097c82 */ /* 0x000fe20008000000 */
[----:B------:R-:W-:Y:S02]  /*5110*/  UMOV UR11, UR43 ;  /* 0x0000002b000b7c82 */ /* 0x000fe40008000000 */
[----:B------:R-:W-:Y:S01]  /*5120*/  IMAD.U32 R18, RZ, RZ, UR5 ;  /* 0x00000005ff127e24 */ /* 0x000fe2000f8e00ff */
[----:B------:R-:W-:Y:S01]  /*5130*/  UMOV UR12, UR36 ;  /* 0x00000024000c7c82 */ /* 0x000fe20008000000 */
[----:B------:R-:W-:Y:S02]  /*5140*/  IMAD.U32 R19, RZ, RZ, UR4 ;  /* 0x00000004ff137e24 */ /* 0x000fe4000f8e00ff */
[----:B------:R-:W-:Y:S01]  /*5150*/  @!P1 IMAD.X R6, RZ, RZ, R17, P0 ;  /* 0x000000ffff069224 */ /* 0x000fe200000e0611 */
[----:B------:R-:W-:Y:S02]  /*5160*/  @!P1 R2UR UR4, R18 ;  /* 0x00000000120492ca */ /* 0x000fe400000e0000 */
[----:B------:R-:W-:Y:S11]  /*5170*/  @!P1 R2UR UR5, R19 ;  /* 0x00000000130592ca */ /* 0x000ff600000e0000 */
[----:B------:R-:W-:Y:S02]  /*5180*/  @!UPT UIADD3 URZ, UPT, UPT, URZ, URZ, URZ ;  /* 0x000000fffffff290 */ /* 0x000fe4000fffe0ff */
[----:B------:R1:W-:Y:S01]  /*5190*/  @!UP0 UTMALDG.3D [UR8], [UR4], desc[UR18] ;  /* 0x00001208040085b4 */ /* 0x0003e20008011000 */
[----:B------:R1:W-:Y:S01]  /*51a0*/  @!P1 SYNCS.ARRIVE.TRANS64.RED.A0TR RZ, [UR21+0x30], R0 ;  /* 0x00003000ffff99a7 */ /* 0x0003e20008300415 */
[----:B------:R-:W-:Y:S01]  /*51b0*/  SYNCS.ARRIVE.TRANS64.RED.A1T0 RZ, [UR6], RZ ;  /* 0x000000ffffff79a7 */ /* 0x000fe20008100406 */
[----:B------:R-:W2:Y:S02]  /*51c0*/  SYNCS.PHASECHK.TRANS64.TRYWAIT P2, [UR21+0x58], R9 ;  /* 0x00005809ff0075a7 */ /* 0x000ea40008041115 */
[----:B-12---:R-:W-:Y:S05]  /*51d0*/  @!P2 BRA `(.L_x_85) ;  /* 0x0000005c0084a947 */ /* 0x006fea0003800000 */
.L_x_211:
        /* <DEDUP_REMOVED lines=24> */
.L_x_213:
[----:B------:R-:W-:Y:S01]  /*5360*/  @!P1 R2UR UR5, R8 ;  /* 0x00000000080592ca */ /* 0x000fe200000e0000 */
[----:B------:R-:W-:Y:S01]  /*5370*/  VOTEU.ALL UP0, P1 ;  /* 0x0000000000ff7886 */ /* 0x000fe20000800000 */
[----:B------:R-:W-:Y:S01]  /*5380*/  @!P1 R2UR UR4, R6 ;  /* 0x00000000060492ca */ /* 0x000fe200000e0000 */
[----:B-1----:R-:W-:Y:S01]  /*5390*/  @!P1 IMAD.MOV.U32 R0, RZ, RZ, 0x2000 ;  /* 0x00002000ff009424 */ /* 0x002fe200078e00ff */
[----:B------:R-:W-:Y:S01]  /*53a0*/  UMOV UR6, 0x0 ;  /* 0x0000000000067882 */ /* 0x000fe20000000000 */
[----:B------:R-:W-:Y:S01]  /*53b0*/  UMOV UR7, 0x10000000 ;  /* 0x1000000000077882 */ /* 0x000fe20000000000 */
[----:B------:R-:W-:Y:S01]  /*53c0*/  @!UP0 UIADD3 UR10, UPT, UPT, UR42, 0x60, URZ ;  /* 0x000000602a0a8890 */ /* 0x000fe2000fffe0ff */
[----:B------:R-:W-:Y:S01]  /*53d0*/  VIADD R14, R14, 0x1 ;  /* 0x000000010e0e7836 */ /* 0x000fe20000000000 */
[----:B------:R-:W-:Y:S01]  /*53e0*/  @!UP0 UIADD3 UR8, UPT, UPT, UR21, 0x4200, URZ ;  /* 0x0000420015088890 */ /* 0x000fe2000fffe0ff */
[----:B------:R-:W-:Y:S01]  /*53f0*/  VOTEU.ALL UP0, P1 ;  /* 0x0000000000ff7886 */ /* 0x000fe20000800000 */
[----:B------:R-:W-:Y:S01]  /*5400*/  UMOV UR9, UR25 ;  /* 0x0000001900097c82 */ /* 0x000fe20008000000 */
[----:B------:R-:W-:Y:S02]  /*5410*/  UMOV UR11, UR43 ;  /* 0x0000002b000b7c82 */ /* 0x000fe40008000000 */
[----:B------:R-:W-:Y:S01]  /*5420*/  IMAD.U32 R18, RZ, RZ, UR5 ;  /* 0x00000005ff127e24 */ /* 0x000fe2000f8e00ff */
[----:B------:R-:W-:Y:S01]  /*5430*/  UMOV UR12, UR36 ;  /* 0x00000024000c7c82 */ /* 0x000fe20008000000 */
[----:B------:R-:W-:Y:S03]  /*5440*/  IMAD.U32 R19, RZ, RZ, UR4 ;  /* 0x00000004ff137e24 */ /* 0x000fe6000f8e00ff */
        /* <DEDUP_REMOVED lines=8> */
.L_x_215:
[----:B------:R-:W-:Y:S01]  /*54d0*/  @!P1 IADD3 R6, P0, PT, R16, 0x580, RZ ;  /* 0x0000058010069810 */ /* 0x000fe20007f1e0ff */
[----:B------:R-:W-:Y:S01]  /*54e0*/  VOTEU.ALL UP0, P1 ;  /* 0x0000000000ff7886 */ /* 0x000fe20000800000 */
[----:B------:R-:W-:Y:S01]  /*54f0*/  UMOV UR6, 0x0 ;  /* 0x0000000000067882 */ /* 0x000fe20000000000 */
[----:B------:R-:W-:Y:S01]  /*5500*/  UMOV UR7, 0x10000000 ;  /* 0x1000000000077882 */ /* 0x000fe20000000000 */
[----:B------:R-:W-:Y:S01]  /*5510*/  @!P1 R2UR UR5, R6 ;  /* 0x00000000060592ca */ /* 0x000fe200000e0000 */
[----:B-1----:R-:W-:Y:S01]  /*5520*/  @!P1 IMAD.X R0, RZ, RZ, R17, P0 ;  /* 0x000000ffff009224 */ /* 0x002fe200000e0611 */
[----:B------:R-:W-:Y:S01]  /*5530*/  @!UP0 UIADD3 UR10, UPT, UPT, UR42, 0x70, URZ ;  /* 0x000000702a0a8890 */ /* 0x000fe2000fffe0ff */
[----:B------:R-:W-:Y:S01]  /*5540*/  R2UR UR18, R53 ;  /* 0x00000000351272ca */ /* 0x000fe200000e0000 */
[----:B------:R-:W-:Y:S01]  /*5550*/  @!UP0 UIADD3 UR8, UPT, UPT, UR21, 0x6200, URZ ;  /* 0x0000620015088890 */ /* 0x000fe2000fffe0ff */
[----:B------:R-:W-:Y:S01]  /*5560*/  R2UR UR16, R54 ;  /* 0x00000000361072ca */ /* 0x000fe200000e0000 */
[----:B------:R-:W-:Y:S01]  /*5570*/  VOTEU.ALL UP0, P1 ;  /* 0x0000000000ff7886 */ /* 0x000fe20000800000 */
[----:B------:R-:W-:Y:S01]  /*5580*/  @!P1 R2UR UR4, R0 ;  /* 0x00000000000492ca */ /* 0x000fe200000e0000 */
[----:B------:R-:W-:Y:S01]  /*5590*/  UMOV UR9, UR17 ;  /* 0x0000001100097c82 */ /* 0x000fe20008000000 */
[----:B------:R-:W-:Y:S01]  /*55a0*/  UMOV UR11, UR43 ;  /* 0x0000002b000b7c82 */ /* 0x000fe20008000000 */
[----:B------:R-:W-:Y:S01]  /*55b0*/  UMOV UR12, UR36 ;  /* 0x00000024000c7c82 */ /* 0x000fe20008000000 */
[C---:B------:R-:W-:Y:S01]  /*55c0*/  ISETP.NE.AND P0, PT, R14.reuse, 0x2, PT ;  /* 0x000000020e00780c */ /* 0x040fe20003f05270 */
[----:B------:R-:W-:Y:S01]  /*55d0*/  UPLOP3.LUT UP1, UPT, UPT, UPT, UPT, 0x80, 0x8 ;  /* 0x000000000008789c */ /* 0x000fe20003f2f070 */
[----:B------:R-:W-:Y:S01]  /*55e0*/  IMAD.U32 R8, RZ, RZ, UR5 ;  /* 0x00000005ff087e24 */ /* 0x000fe2000f8e00ff */
[----:B------:R-:W-:Y:S01]  /*55f0*/  UMOV UR36, UR30 ;  /* 0x0000001e00247c82 */ /* 0x000fe20008000000 */
[----:B------:R-:W-:Y:S01]  /*5600*/  SEL R0, RZ, 0x1, P0 ;  /* 0x00000001ff007807 */ /* 0x000fe20000000000 */
[----:B------:R-:W-:Y:S01]  /*5610*/  UIADD3 UR20, UPT, UPT, UR13, UR18, URZ ;  /* 0x000000120d147290 */ /* 0x000fe2000fffe0ff */
[----:B------:R-:W-:Y:S01]  /*5620*/  SEL R14, R14, RZ, P0 ;  /* 0x000000ff0e0e7207 */ /* 0x000fe20000000000 */
[----:B------:R-:W-:Y:S01]  /*5630*/  UIADD3 UR16, UPT, UPT, UR14, UR16, URZ ;  /* 0x000000100e107290 */ /* 0x000fe2000fffe0ff */
[----:B------:R-:W-:Y:S01]  /*5640*/  LOP3.LUT R13, R13, R0, RZ, 0x3c, !PT ;  /* 0x000000000d0d7212 */ /* 0x000fe200078e3cff */
[----:B------:R-:W-:Y:S01]  /*5650*/  IMAD.U32 R9, RZ, RZ, UR4 ;  /* 0x00000004ff097e24 */ /* 0x000fe2000f8e00ff */
[----:B------:R-:W-:Y:S04]  /*5660*/  @!P1 R2UR UR4, R8 ;  /* 0x00000000080492ca */ /* 0x000fe800000e0000 */
[----:B------:R-:W-:Y:S11]  /*5670*/  @!P1 R2UR UR5, R9 ;  /* 0x00000000090592ca */ /* 0x000ff600000e0000 */
[----:B------:R-:W-:Y:S02]  /*5680*/  @!UPT UIADD3 URZ, UPT, UPT, URZ, URZ, URZ ;  /* 0x000000fffffff290 */ /* 0x000fe4000fffe0ff */
[----:B------:R2:W-:Y:S01]  /*5690*/  @!UP0 UTMALDG.3D [UR8], [UR4], desc[UR6] ;  /* 0x00000608040085b4 */ /* 0x0005e20008011000 */
[----:B------:R2:W-:Y:S01]  /*56a0*/  @!P1 SYNCS.ARRIVE.TRANS64.RED.A0TR RZ, [UR21+0x48], R7 ;  /* 0x00004807ffff99a7 */ /* 0x0005e20008300415 */
[----:B------:R-:W-:Y:S01]  /*56b0*/  SYNCS.ARRIVE.TRANS64.RED.A1T0 RZ, [UR24], RZ ;  /* 0x000000ffffff79a7 */ /* 0x000fe20008100418 */
[----:B------:R-:W-:Y:S05]  /*56c0*/  BRA.U UP2, `(.L_x_88) ;  /* 0xffffffe902f07547 */ /* 0x000fea000b83ffff */
[----:B------:R-:W1:Y:S02]  /*56d0*/  SYNCS.PHASECHK.TRANS64.TRYWAIT P0, [UR21+0x50], R10 ;  /* 0x0000500aff0075a7 */ /* 0x000e640008001115 */
[----:B-1----:R-:W-:Y:S05]  /*56e0*/  @!P0 BRA `(.L_x_89) ;  /* 0x0000005800888947 */ /* 0x002fea0003800000 */
.L_x_217:
[----:B------:R-:W3:Y:S02]  /*56f0*/  SYNCS.PHASECHK.TRANS64.TRYWAIT P0, [UR21+0x58], R10 ;  /* 0x0000580aff0075a7 */ /* 0x000ee40008001115 */
[----:B---3--:R-:W-:Y:S05]  /*5700*/  @!P0 BRA `(.L_x_90) ;  /* 0x0000005800988947 */ /* 0x008fea0003800000 */
.L_x_219:
[----:B------:R-:W3:Y:S01]  /*5710*/  SYNCS.PHASECHK.TRANS64.TRYWAIT P0, [UR21+0x60], R10 ;  /* 0x0000600aff0075a7 */ /* 0x000ee20008001115 */
[----:B-1----:R-:W-:Y:S01]  /*5720*/  HFMA2 R0, -RZ, RZ, 0, 5.9604644775390625e-08 ;  /* 0x00000001ff007431 */ /* 0x002fe200000001ff */
[----:B---3--:R-:W-:Y:S06]  /*5730*/  @!P0 BRA `(.L_x_91) ;  /* 0x0000005800a48947 */ /* 0x008fec0003800000 */
.L_x_221:
[----:B-1----:R-:W-:Y:S02]  /*5740*/  MOV R2, UR21 ;  /* 0x0000001500027c02 */ /* 0x002fe40008000f00 */
[----:B------:R-:W-:-:S07]  /*5750*/  SHF.L.U32 R0, R0, 0x1f, RZ ;  /* 0x0000001f00007819 */ /* 0x000fce00000006ff */
.L_x_92:
[----:B-1----:R1:W3:Y:S02]  /*5760*/  SYNCS.PHASECHK.TRANS64.TRYWAIT P0, [R2+URZ+0x68], R0 ;  /* 0x00006800020075a7 */ /* 0x0022e400080011ff */
[----:B---3--:R-:W-:Y:S05]  /*5770*/  @!P0 NANOSLEEP.SYNCS 0x989680 ;  /* 0x009896800000895d */ /* 0x008fea0003900000 */
[----:B------:R-:W3:Y:S02]  /*5780*/  @!P0 SYNCS.PHASECHK.TRANS64 P0, [R2+URZ+0x68], R0 ;  /* 0x00006800020085a7 */ /* 0x000ee400080010ff */
[----:B--23--:R-:W-:Y:S05]  /*5790*/  @P0 EXIT ;  /* 0x000000000000094d */ /* 0x00cfea0003800000 */
[----:B------:R-:W-:Y:S05]  /*57a0*/  BRA `(.L_x_92) ;  /* 0xfffffffc00ec7947 */ /* 0x000fea000383ffff */
.L_x_73:
[----:B------:R-:W-:-:S06]  /*57b0*/  UISETP.GE.AND UP0, UPT, UR17, 0x4, UPT ;  /* 0x000000041100788c */ /* 0x000fcc000bf06270 */
[----:B------:R-:W-:-:S13]  /*57c0*/  PLOP3.LUT P0, PT, PT, PT, UP0, 0x80, 0x8 ;  /* 0x000000000008781c */ /* 0x000fda0003f0f008 */
[----:B------:R-:W-:Y:S05]  /*57d0*/  @!P0 EXIT ;  /* 0x000000000000894d */ /* 0x000fea0003800000 */
[----:B------:R-:W-:Y:S01]  /*57e0*/  BAR.SYNC.DEFER_BLOCKING 0x6, 0xa0 ;  /* 0x0182800000007b1d */ /* 0x000fe20000010000 */
[C---:B------:R-:W-:Y:S01]  /*57f0*/  IMAD.SHL.U32 R2, R65.reuse, 0x10, RZ ;  /* 0x0000001041027824 */ /* 0x040fe200078e00ff */
[C---:B------:R-:W-:Y:S01]  /*5800*/  LOP3.LUT R66, R65.reuse, 0x60, RZ, 0xc0, !PT ;  /* 0x0000006041427812 */ /* 0x040fe200078ec0ff */
[C---:B------:R-:W-:Y:S01]  /*5810*/  IMAD.SHL.U32 R64, R65.reuse, 0x2, RZ ;  /* 0x0000000241407824 */ /* 0x040fe200078e00ff */
[C---:B------:R-:W-:Y:S01]  /*5820*/  LOP3.LUT R63, R65.reuse, 0x2, RZ, 0xc0, !PT ;  /* 0x00000002413f7812 */ /* 0x040fe200078ec0ff */
[C---:B------:R-:W-:Y:S01]  /*5830*/  IMAD.U32 R23, R65.reuse, 0x10000, RZ ;  /* 0x0001000041177824 */ /* 0x040fe200078e00ff */
[----:B------:R-:W-:Y:S02]  /*5840*/  UMOV UR43, 0x400 ;  /* 0x00000400002b7882 */ /* 0x000fe40000000000 */
[----:B------:R-:W1:Y:S01]  /*5850*/  LDC.64 R50, c[0x0][0x8b0] ;  /* 0x00022c00ff327b82 */ /* 0x000e620000000a00 */
[----:B------:R-:W-:Y:S01]  /*5860*/  ULEA UR43, UR52, UR43, 0x18 ;  /* 0x0000002b342b7291 */ /* 0x000fe2000f8ec0ff */
[----:B------:R-:W-:Y:S01]  /*5870*/  LOP3.LUT R3, R2, 0x60, RZ, 0xc0, !PT ;  /* 0x0000006002037812 */ /* 0x000fe200078ec0ff */
[----:B------:R-:W2:Y:S01]  /*5880*/  LDCU.64 UR6, c[0x0][0x890] ;  /* 0x00011200ff0677ac */ /* 0x000ea20008000a00 */
[----:B------:R-:W-:Y:S01]  /*5890*/  LOP3.LUT R65, R65, 0x4, RZ, 0xc0, !PT ;  /* 0x0000000441417812 */ /* 0x000fe200078ec0ff */
[----:B------:R-:W-:Y:S01]  /*58a0*/  IMAD.MOV.U32 R22, RZ, RZ, RZ ;  /* 0x000000ffff167224 */ /* 0x000fe200078e00ff */
[----:B------:R-:W-:Y:S01]  /*58b0*/  LOP3.LUT R64, R3, 0xc, R64, 0xf8, !PT ;  /* 0x0000000c03407812 */ /* 0x000fe200078ef840 */
[----:B------:R-:W-:Y:S01]  /*58c0*/  UIADD3 UR4, UPT, UPT, UR43, 0x200, URZ ;  /* 0x000002002b047890 */ /* 0x000fe2000fffe0ff */
[----:B------:R-:W3:Y:S01]  /*58d0*/  LDC.64 R48, c[0x0][0x8a8] ;  /* 0x00022a00ff307b82 */ /* 0x000ee20000000a00 */
[----:B------:R-:W-:-:S02]  /*58e0*/  LOP3.LUT R23, R23, 0x600000, RZ, 0xc0, !PT ;  /* 0x0060000017177812 */ /* 0x000fc400078ec0ff */
[----:B------:R-:W-:Y:S02]  /*58f0*/  CS2R R60, SRZ ;  /* 0x00000000003c7805 */ /* 0x000fe4000001ff00 */
[----:B------:R-:W-:Y:S01]  /*5900*/  LOP3.LUT R64, R64, 0x790, R2, 0xf8, !PT ;  /* 0x0000079040407812 */ /* 0x000fe200078ef802 */
[----:B------:R-:W4:Y:S01]  /*5910*/  LDCU UR63, c[0x0][0x370] ;  /* 0x00006e00ff3f77ac */ /* 0x000f220008000800 */
[----:B------:R-:W-:Y:S02]  /*5920*/  MOV R56, UR4 ;  /* 0x0000000400387c02 */ /* 0x000fe40008000f00 */
[----:B------:R-:W-:Y:S01]  /*5930*/  MOV R58, RZ ;  /* 0x000000ff003a7202 */ /* 0x000fe20000000f00 */
[----:B------:R-:W1:Y:S01]  /*5940*/  LDCU.64 UR54, c[0x0][0x348] ;  /* 0x00006900ff3677ac */ /* 0x000e620008000a00 */
[----:B------:R-:W4:Y:S01]  /*5950*/  LDS R0, [UR43+0x130] ;  /* 0x0001302bff007984 */ /* 0x000f220008000800 */
[----:B------:R-:W-:Y:S01]  /*5960*/  IMAD R64, R64, 0x4, R56 ;  /* 0x0000000440407824 */ /* 0x000fe200078e0238 */
[----:B------:R-:W1:Y:S01]  /*5970*/  LDCU UR42, c[0x0][0xb0c] ;  /* 0x00016180ff2a77ac */ /* 0x000e620008000800 */
[----:B--2---:R-:W-:-:S02]  /*5980*/  IMAD.U32 R68, RZ, RZ, UR6 ;  /* 0x00000006ff447e24 */ /* 0x004fc4000f8e00ff */
[----:B------:R-:W-:Y:S01]  /*5990*/  IMAD.U32 R67, RZ, RZ, UR7 ;  /* 0x00000007ff437e24 */ /* 0x000fe2000f8e00ff */
[----:B------:R-:W2:Y:S01]  /*59a0*/  LDCU UR39, c[0x0][0xb30] ;  /* 0x00016600ff2777ac */ /* 0x000ea20008000800 */
[--C-:B------:R-:W-:Y:S02]  /*59b0*/  IMAD R63, R63, -0x10, R64.reuse ;  /* 0xfffffff03f3f7824 */ /* 0x100fe400078e0240 */
[----:B------:R-:W-:Y:S01]  /*59c0*/  IMAD R62, R65, -0x10, R64 ;  /* 0xfffffff0413e7824 */ /* 0x000fe200078e0240 */
[----:B------:R-:W1:Y:S01]  /*59d0*/  LDCU.64 UR60, c[0x0][0x888] ;  /* 0x00011100ff3c77ac */ /* 0x000e620008000a00 */
[----:B------:R-:W1:Y:S01]  /*59e0*/  LDCU.64 UR40, c[0x0][0xb28] ;  /* 0x00016500ff2877ac */ /* 0x000e620008000a00 */
[----:B------:R-:W1:Y:S01]  /*59f0*/  LDCU.128 UR56, c[0x0][0xb10] ;  /* 0x00016200ff3877ac */ /* 0x000e620008000c00 */
[----:B------:R-:W1:Y:S01]  /*5a00*/  LDCU UR62, c[0x0][0x374] ;  /* 0x00006e80ff3e77ac */ /* 0x000e620008000800 */
[----:B------:R-:W-:Y:S01]  /*5a10*/  UMOV UR53, URZ ;  /* 0x000000ff00357c82 */ /* 0x000fe20008000000 */
[----:B------:R-:W-:Y:S01]  /*5a20*/  UMOV UR47, URZ ;  /* 0x000000ff002f7c82 */ /* 0x000fe20008000000 */
[----:B-1234-:R-:W-:-:S07]  /*5a30*/  IADD3 R23, PT, PT, R0, R23, RZ ;  /* 0x0000001700177210 */ /* 0x01efce0007ffe0ff */
.L_x_168:
[----:B------:R-:W-:Y:S02]  /*5a40*/  LEA R0, R58, UR43, 0x3 ;  /* 0x0000002b3a007c11 */ /* 0x000fe4000f8e18ff */
[----:B------:R-:W-:Y:S02]  /*5a50*/  SHF.L.U32 R2, R60, 0x1f, RZ ;  /* 0x0000001f3c027819 */ /* 0x000fe400000006ff */
[----:B-1----:R-:W-:Y:S02]  /*5a60*/  LEA R4, R58, UR43, 0x4 ;  /* 0x0000002b3a047c11 */ /* 0x002fe4000f8e20ff */
[----:B------:R-:W1:Y:S02]  /*5a70*/  SYNCS.PHASECHK.TRANS64.TRYWAIT P0, [R0+URZ+0x80], R2 ;  /* 0x00008002000075a7 */ /* 0x000e6400080011ff */
[----:B-1-3--:R-:W-:Y:S05]  /*5a80*/  @!P0 BRA `(.L_x_93) ;  /* 0x0000005400e88947 */ /* 0x00afea0003800000 */
.L_x_222:
[----:B------:R-:W-:Y:S01]  /*5a90*/  R2UR UR7, R69 ;  /* 0x00000000450772ca */ /* 0x000fe200000e0000 */
[----:B------:R-:W2:Y:S01]  /*5aa0*/  LDS.128 R4, [R4+0x110] ;  /* 0x0001100004047984 */ /* 0x000ea20000000c00 */
[----:B-1----:R-:W-:Y:S01]  /*5ab0*/  VIADD R0, R0, 0x90 ;  /* 0x0000009000007836 */ /* 0x002fe20000000000 */
[----:B------:R-:W-:Y:S04]  /*5ac0*/  UISETP.GE.AND UP0, UPT, UR45, 0x1, UPT ;  /* 0x000000012d00788c */ /* 0x000fe8000bf06270 */
[----:B------:R-:W-:Y:S01]  /*5ad0*/  PRMT R0, RZ, 0x654, R0 ;  /* 0x00000654ff007816 */ /* 0x000fe20000000000 */
[----:B------:R-:W-:Y:S01]  /*5ae0*/  @!PT LDS RZ, [RZ] ;  /* 0x00000000fffff984 */ /* 0x000fe20000000800 */
[----:B------:R-:W-:Y:S01]  /*5af0*/  @!PT LDS RZ, [RZ] ;  /* 0x00000000fffff984 */ /* 0x000fe20000000800 */
[----:B------:R-:W-:Y:S01]  /*5b00*/  @!PT LDS RZ, [RZ] ;  /* 0x00000000fffff984 */ /* 0x000fe20000000800 */
[----:B------:R-:W-:Y:S01]  /*5b10*/  @!PT LDS RZ, [RZ] ;  /* 0x00000000fffff984 */ /* 0x000fe20000000800 */
[----:B------:R1:W-:Y:S06]  /*5b20*/  MEMBAR.ALL.CTA ;  /* 0x0000000000007992 */ /* 0x0003ec0000008000 */
[----:B-1----:R-:W1:Y:S02]  /*5b30*/  FENCE.VIEW.ASYNC.S ;  /* 0x00000000000073c6 */ /* 0x002e640000000000 */
[----:B-1----:R1:W-:Y:S01]  /*5b40*/  SYNCS.ARRIVE.TRANS64.RED.A1T0 RZ, [R0+URZ], RZ ;  /* 0x000000ff00ff79a7 */ /* 0x0023e200081004ff */
[----:B--2---:R-:W-:Y:S11]  /*5b50*/  LOP3.LUT P0, RZ, R6, 0x1, RZ, 0xc0, !PT ;  /* 0x0000000106ff7812 */ /* 0x004ff6000780c0ff */
[----:B------:R-:W-:Y:S02]  /*5b60*/  @!UPT UIADD3 URZ, UPT, UPT, URZ, URZ, URZ ;  /* 0x000000fffffff290 */ /* 0x000fe4000fffe0ff */
[----:B------:R-:W-:Y:S01]  /*5b70*/  VOTEU.ANY UP1, P0 ;  /* 0x0000000000ff7886 */ /* 0x000fe20000020100 */
[----:B------:R-:W-:Y:S01]  /*5b80*/  PLOP3.LUT P0, PT, PT, PT, UP1, 0x80, 0x8 ;  /* 0x000000000008781c */ /* 0x000fe20003f0f018 */
[----:B------:R-:W-:Y:S06]  /*5b90*/  UP2UR UR4, UPR, URZ, 0x2 ;  /* 0x00000002ff047883 */ /* 0x000fec0008000000 */
[----:B------:R-:W-:Y:S06]  /*5ba0*/  IMAD.U32 R70, RZ, RZ, UR4 ;  /* 0x00000004ff467e24 */ /* 0x000fec000f8e00ff */
[----:B------:R-:W-:Y:S02]  /*5bb0*/  @P0 SHF.R.U32.HI R2, RZ, 0x10, R5 ;  /* 0x00000010ff020819 */ /* 0x000fe40000011605 */
[----:B------:R-:W-:Y:S02]  /*5bc0*/  @P0 MOV R3, R4 ;  /* 0x0000000400030202 */ /* 0x000fe40000000f00 */
[----:B------:R-:W-:Y:S02]  /*5bd0*/  @P0 R2UR UR4, R2 ;  /* 0x00000000020402ca */ /* 0x000fe400000e0000 */
[----:B------:R-:W-:Y:S02]  /*5be0*/  @P0 LOP3.LUT R4, R5, 0xffff, RZ, 0xc0, !PT ;  /* 0x0000ffff05040812 */ /* 0x000fe400078ec0ff */
[----:B------:R-:W-:Y:S02]  /*5bf0*/  @P0 R2UR UR6, R3 ;  /* 0x00000000030602ca */ /* 0x000fe400000e0000 */
[----:B------:R-:W-:Y:S07]  /*5c00*/  @P0 R2UR UR5, R4 ;  /* 0x00000000040502ca */ /* 0x000fee00000e0000 */
[----:B------:R-:W-:Y:S02]  /*5c10*/  @UP1 UMOV UR7, UR4 ;  /* 0x0000000400071c82 */ /* 0x000fe40008000000 */
[----:B------:R-:W-:Y:S02]  /*5c20*/  IMAD.U32 R69, RZ, RZ, UR7 ;  /* 0x00000007ff457e24 */ /* 0x000fe4000f8e00ff */
[----:B------:R-:W-:Y:S02]  /*5c30*/  @UP1 UMOV UR38, UR6 ;  /* 0x0000000600261c82 */ /* 0x000fe40008000000 */
[----:B------:R-:W-:Y:S01]  /*5c40*/  @UP1 UMOV UR37, UR5 ;  /* 0x0000000500251c82 */ /* 0x000fe20008000000 */
[----:B-1----:R-:W-:Y:S05]  /*5c50*/  BRA.U !UP0, `(.L_x_94) ;  /* 0x0000000108cc7547 */ /* 0x002fea000b800000 */
[----:B------:R-:W1:Y:S01]  /*5c60*/  LDCU UR12, c[0x0][0xb20] ;  /* 0x00016400ff0c77ac */ /* 0x000e620008000800 */
[----:B------:R-:W-:Y:S02]  /*5c70*/  UIMAD.WIDE.U32 UR4, UR62, UR59, URZ ;  /* 0x0000003b3e0472a5 */ /* 0x000fe4000f8e00ff */
[----:B------:R-:W-:Y:S02]  /*5c80*/  UIMAD.WIDE.U32 UR6, UR63, UR56, URZ ;  /* 0x000000383f0672a5 */ /* 0x000fe4000f8e00ff */
[----:B------:R-:W-:Y:S02]  /*5c90*/  UISETP.NE.AND UP0, UPT, UR58, 0x1, UPT ;  /* 0x000000013a00788c */ /* 0x000fe4000bf05270 */
[----:B------:R-:W-:Y:S02]  /*5ca0*/  UIMAD.WIDE.U32 UR8, UR37, UR59, URZ ;  /* 0x0000003b250872a5 */ /* 0x000fe4000f8e00ff */
[----:B------:R-:W-:Y:S02]  /*5cb0*/  UIMAD.WIDE.U32 UR10, UR38, UR56, URZ ;  /* 0x00000038260a72a5 */ /* 0x000fe4000f8e00ff */
[----:B------:R-:W-:Y:S02]  /*5cc0*/  UISETP.NE.AND UP1, UPT, UR42, 0x1, UPT ;  /* 0x000000012a00788c */ /* 0x000fe4000bf25270 */
[----:B------:R-:W-:Y:S01]  /*5cd0*/  UISETP.NE.AND UP2, UPT, UR45, 0x1, UPT ;  /* 0x000000012d00788c */ /* 0x000fe2000bf45270 */
[----:B------:R-:W-:Y:S02]  /*5ce0*/  UMOV UR4, UR5 ;  /* 0x0000000500047c82 */ /* 0x000fe40008000000 */
[----:B-1----:R-:W-:Y:S03]  /*5cf0*/  USHF.R.U32.HI UR5, URZ, UR12, UR4 ;  /* 0x0000000cff057299 */ /* 0x002fe60008011604 */
[----:B------:R-:W-:Y:S02]  /*5d00*/  UMOV UR4, UR7 ;  /* 0x0000000700047c82 */ /* 0x000fe40008000000 */
[----:B------:R-:W-:Y:S02]  /*5d10*/  USHF.R.U32.HI UR7, URZ, UR57, UR4 ;  /* 0x00000039ff077299 */ /* 0x000fe40008011604 */
[----:B------:R-:W-:Y:S02]  /*5d20*/  USEL UR4, UR62, UR5, !UP0 ;  /* 0x000000053e047287 */ /* 0x000fe4000c000000 */
[----:B------:R-:W-:Y:S01]  /*5d30*/  USEL UR7, UR63, UR7, !UP1 ;  /* 0x000000073f077287 */ /* 0x000fe2000c800000 */
[----:B------:R-:W-:Y:S01]  /*5d40*/  UMOV UR5, UR9 ;  /* 0x0000000900057c82 */ /* 0x000fe20008000000 */
[----:B------:R-:W-:Y:S02]  /*5d50*/  UIMAD.WIDE.U32 UR8, UR4, UR40, URZ ;  /* 0x00000028040872a5 */ /* 0x000fe4000f8e00ff */
[----:B------:R-:W-:Y:S03]  /*5d60*/  USHF.R.U32.HI UR6, URZ, UR12, UR5 ;  /* 0x0000000cff067299 */ /* 0x000fe60008011605 */
[----:B------:R-:W-:Y:S01]  /*5d70*/  UMOV UR5, UR11 ;  /* 0x0000000b00057c82 */ /* 0x000fe20008000000 */
[----:B------:R-:W-:Y:S02]  /*5d80*/  UIMAD.WIDE.U32 UR10, UR7, UR40, URZ ;  /* 0x00000028070a72a5 */ /* 0x000fe4000f8e00ff */
[----:B------:R-:W-:Y:S02]  /*5d90*/  USHF.R.U32.HI UR12, URZ, UR57, UR5 ;  /* 0x00000039ff0c7299 */ /* 0x000fe40008011605 */
[----:B------:R-:W-:Y:S01]  /*5da0*/  USEL UR6, UR37, UR6, !UP0 ;  /* 0x0000000625067287 */ /* 0x000fe2000c000000 */
[----:B------:R-:W-:Y:S02]  /*5db0*/  UMOV UR5, UR9 ;  /* 0x0000000900057c82 */ /* 0x000fe40008000000 */
[----:B------:R-:W-:Y:S01]  /*5dc0*/  UMOV UR10, UR11 ;  /* 0x0000000b000a7c82 */ /* 0x000fe20008000000 */
[----:B------:R-:W-:Y:S02]  /*5dd0*/  @UP2 USHF.R.U32.HI UR4, URZ, UR41, UR5 ;  /* 0x00000029ff042299 */ /* 0x000fe40008011605 */
[----:B------:R-:W-:Y:S02]  /*5de0*/  @UP2 USHF.R.U32.HI UR7, URZ, UR41, UR10 ;  /* 0x00000029ff072299 */ /* 0x000fe4000801160a */
[----:B------:R-:W-:Y:S02]  /*5df0*/  UIMAD UR4, UR45, UR4, URZ ;  /* 0x000000042d0472a4 */ /* 0x000fe4000f8e02ff */
        /* <DEDUP_REMOVED lines=8> */
[----:B------:R-:W-:Y:S02]  /*5e80*/  USEL UR11, UR6, UR4, !UP2 ;  /* 0x00000004060b7287 */ /* 0x000fe4000d000000 */
[----:B------:R-:W-:Y:S02]  /*5e90*/  UIADD3 UR8, UPT, UPT, -UR5, URZ, URZ ;  /* 0x000000ff05087290 */ /* 0x000fe4000fffe1ff */
[----:B------:R-:W-:Y:S01]  /*5ea0*/  UIADD3 UR10, UPT, UPT, -UR11, URZ, URZ ;  /* 0x000000ff0b0a7290 */ /* 0x000fe2000fffe1ff */
[----:B------:R-:W-:Y:S01]  /*5eb0*/  @!UP0 UMOV UR4, UR9 ;  /* 0x0000000900048c82 */ /* 0x000fe20008000000 */
[----:B------:R-:W-:Y:S02]  /*5ec0*/  UIADD3 UR9, UPT, UPT, -UR6, URZ, URZ ;  /* 0x000000ff06097290 */ /* 0x000fe4000fffe1ff */
[----:B------:R-:W-:Y:S02]  /*5ed0*/  @!UP0 USHF.R.U32.HI UR4, URZ, UR41, UR4 ;  /* 0x00000029ff048299 */ /* 0x000fe40008011604 */
[----:B------:R-:W-:Y:S02]  /*5ee0*/  UIMAD UR10, UR45, UR10, UR6 ;  /* 0x0000000a2d0a72a4 */ /* 0x000fe4000f8e0206 */
[----:B------:R-:W-:Y:S04]  /*5ef0*/  @!UP0 USEL UR4, UR5, UR4, !UP2 ;  /* 0x0000000405048287 */ /* 0x000fe8000d000000 */
[----:B------:R-:W-:Y:S02]  /*5f00*/  @!UP0 UIMAD UR10, UR7, UR10, UR4 ;  /* 0x0000000a070a82a4 */ /* 0x000fe4000f8e0204 */
[----:B------:R-:W-:Y:S02]  /*5f10*/  @!UP0 UIADD3 UR11, UPT, UPT, UR11, -UR4, URZ ;  /* 0x800000040b0b8290 */ /* 0x000fe4000fffe0ff */
[----:B------:R-:W-:Y:S02]  /*5f20*/  UIMAD UR7, UR42, UR8, UR38 ;  /* 0x000000082a0772a4 */ /* 0x000fe4000f8e0226 */
[----:B------:R-:W-:Y:S02]  /*5f30*/  @!UP0 UIMAD UR6, UR11, UR45, UR5 ;  /* 0x0000002d0b0682a4 */ /* 0x000fe4000f8e0205 */
[----:B------:R-:W-:Y:S01]  /*5f40*/  UIMAD UR4, UR58, UR9, UR37 ;  /* 0x000000093a0472a4 */ /* 0x000fe2000f8e0225 */
[----:B------:R-:W-:Y:S02]  /*5f50*/  @!UP0 UMOV UR5, UR10 ;  /* 0x0000000a00058c82 */ /* 0x000fe40008000000 */
[----:B------:R-:W-:Y:S02]  /*5f60*/  UIMAD UR38, UR5, UR42, UR7 ;  /* 0x0000002a052672a4 */ /* 0x000fe4000f8e0207 */
[----:B------:R-:W-:Y:S11]  /*5f70*/  UIMAD UR37, UR6, UR58, UR4 ;  /* 0x0000003a062572a4 */ /* 0x000ff6000f8e0204 */
[----:B------:R-:W-:Y:S01]  /*5f80*/  @!UPT UIADD3 URZ, UPT, UPT, URZ, URZ, URZ ;  /* 0x000000fffffff290 */ /* 0x000fe2000fffe0ff */
.L_x_94:
[----:B------:R-:W-:Y:S01]  /*5f90*/  UISETP.NE.AND UP0, UPT, UR39, 0x1, UPT ;  /* 0x000000012700788c */ /* 0x000fe2000bf05270 */
[----:B------:R-:W-:Y:S01]  /*5fa0*/  LOP3.LUT P0, RZ, R56, 0x1b0, RZ, 0xc0, !PT ;  /* 0x000001b038ff7812 */ /* 0x000fe2000780c0ff */
[----:B------:R-:W-:Y:S01]  /*5fb0*/  USHF.L.U32 UR50, UR16, 0x7, URZ ;  /* 0x0000000710327899 */ /* 0x000fe200080006ff */
[----:B------:R-:W-:Y:S01]  /*5fc0*/  BSSY.RECONVERGENT B6, `(.L_x_95) ;  /* 0x0000034000067945 */ /* 0x000fe20003800200 */
[----:B------:R-:W-:Y:S01]  /*5fd0*/  USHF.L.U32 UR49, UR20, 0x7, URZ ;  /* 0x0000000714317899 */ /* 0x000fe200080006ff */
[----:B------:R-:W-:Y:S06]  /*5fe0*/  IADD3 R58, PT, PT, R58, 0x1, RZ ;  /* 0x000000013a3a7810 */ /* 0x000fec0007ffe0ff */
[----:B------:R-:W1:Y:S01]  /*5ff0*/  @!UP0 LDCU.128 UR12, c[0x0][0xb10] ;  /* 0x00016200ff0c87ac */ /* 0x000e620008000c00 */
[----:B------:R-:W2:Y:S01]  /*6000*/  @!UP0 LDCU UR5, c[0x0][0xb0c] ;  /* 0x00016180ff0587ac */ /* 0x000ea20008000800 */
[----:B------:R-:W3:Y:S01]  /*6010*/  @!UP0 LDCU UR10, c[0x0][0xb20] ;  /* 0x00016400ff0a87ac */ /* 0x000ee20008000800 */
[----:B-1----:R-:W-:Y:S02]  /*6020*/  UIMAD.WIDE.U32 UR8, UR38, UR12, URZ ;  /* 0x0000000c260872a5 */ /* 0x002fe4000f8e00ff */
[----:B------:R-:W-:Y:S02]  /*6030*/  UIMAD.WIDE.U32 UR6, UR37, UR15, URZ ;  /* 0x0000000f250672a5 */ /* 0x000fe4000f8e00ff */
[----:B------:R-:W-:Y:S03]  /*6040*/  @!UP0 UISETP.NE.AND UP1, UPT, UR14, 0x1, UPT ;  /* 0x000000010e00888c */ /* 0x000fe6000bf25270 */
[----:B------:R-:W-:Y:S01]  /*6050*/  @!UP0 UMOV UR4, UR9 ;  /* 0x0000000900048c82 */ /* 0x000fe20008000000 */
[----:B--2---:R-:W-:Y:S02]  /*6060*/  @!UP0 UISETP.NE.AND UP2, UPT, UR5, 0x1, UPT ;  /* 0x000000010500888c */ /* 0x004fe4000bf45270 */
[----:B------:R-:W-:Y:S01]  /*6070*/  @!UP0 USHF.R.U32.HI UR4, URZ, UR13, UR4 ;  /* 0x0000000dff048299 */ /* 0x000fe20008011604 */
[----:B------:R-:W-:Y:S02]  /*6080*/  @!UP0 UMOV UR6, UR7 ;  /* 0x0000000700068c82 */ /* 0x000fe40008000000 */
[----:B---3--:R-:W-:Y:S02]  /*6090*/  @!UP0 USHF.R.U32.HI UR6, URZ, UR10, UR6 ;  /* 0x0000000aff068299 */ /* 0x008fe40008011606 */
[----:B------:R-:W-:Y:S02]  /*60a0*/  @!UP0 USEL UR7, UR38, UR4, !UP2 ;  /* 0x0000000426078287 */ /* 0x000fe4000d000000 */
[----:B------:R-:W-:Y:S04]  /*60b0*/  @!UP0 USEL UR6, UR37, UR6, !UP1 ;  /* 0x0000000625068287 */ /* 0x000fe8000c800000 */
[----:B------:R-:W-:Y:S02]  /*60c0*/  @!UP0 UIADD3 UR4, UPT, UPT, -UR7, UR6, URZ ;  /* 0x0000000607048290 */ /* 0x000fe4000fffe1ff */
[----:B------:R-:W-:Y:S02]  /*60d0*/  @!UP0 UIADD3 UR6, UPT, UPT, UR7, -UR6, URZ ;  /* 0x8000000607068290 */ /* 0x000fe4000fffe0ff */
[----:B------:R-:W-:Y:S02]  /*60e0*/  @!UP0 UIMAD UR38, UR4, UR5, UR38 ;  /* 0x00000005042682a4 */ /* 0x000fe4000f8e0226 */
[----:B------:R-:W-:Y:S01]  /*60f0*/  @!UP0 UIMAD UR37, UR6, UR14, UR37 ;  /* 0x0000000e062582a4 */ /* 0x000fe2000f8e0225 */
[----:B------:R-:W-:Y:S11]  /*6100*/  @!P0 BRA `(.L_x_96) ;  /* 0x00000000007c8947 */ /* 0x000ff60003800000 */
[----:B------:R-:W1:Y:S01]  /*6110*/  LDCU.64 UR8, c[0x4][0x80] ;  /* 0x01001000ff0877ac */ /* 0x000e620008000a00 */
[----:B------:R-:W-:Y:S01]  /*6120*/  MOV R2, 0x0 ;  /* 0x0000000000027802 */ /* 0x000fe20000000f00 */
[----:B------:R-:W-:Y:S02]  /*6130*/  HFMA2 R12, -RZ, RZ, 0, 5.9604644775390625e-08 ;  /* 0x00000001ff0c7431 */ /* 0x000fe400000001ff */
[----:B------:R-:W-:Y:S01]  /*6140*/  IMAD.MOV.U32 R8, RZ, RZ, 0x70 ;  /* 0x00000070ff087424 */ /* 0x000fe200078e00ff */
[----:B------:R2:W3:Y:S01]  /*6150*/  LDC.64 R14, c[0x4][R2] ;  /* 0x01000000020e7b82 */ /* 0x0004e20000000a00 */
[----:B------:R-:W4:Y:S01]  /*6160*/  LDCU.64 UR6, c[0x4][0x88] ;  /* 0x01001100ff0677ac */ /* 0x000f220008000a00 */
[----:B------:R-:W-:Y:S01]  /*6170*/  IMAD.MOV.U32 R13, RZ, RZ, RZ ;  /* 0x000000ffff0d7224 */ /* 0x000fe200078e00ff */
[----:B------:R-:W2:Y:S01]  /*6180*/  LDCU.64 UR4, c[0x4][0x8] ;  /* 0x01000100ff0477ac */ /* 0x000ea20008000a00 */
[----:B-1----:R-:W-:Y:S01]  /*6190*/  MOV R5, UR9 ;  /* 0x0000000900057c02 */ /* 0x002fe20008000f00 */
[----:B------:R-:W-:Y:S01]  /*61a0*/  IMAD.U32 R4, RZ, RZ, UR8 ;  /* 0x00000008ff047e24 */ /* 0x000fe2000f8e00ff */
[----:B----4-:R-:W-:Y:S01]  /*61b0*/  MOV R7, UR7 ;  /* 0x0000000700077c02 */ /* 0x010fe20008000f00 */
[----:B------:R-:W-:Y:S01]  /*61c0*/  IMAD.U32 R6, RZ, RZ, UR6 ;  /* 0x00000006ff067e24 */ /* 0x000fe2000f8e00ff */
[----:B--2---:R-:W-:Y:S01]  /*61d0*/  MOV R11, UR5 ;  /* 0x00000005000b7c02 */ /* 0x004fe20008000f00 */
[----:B------:R-:W-:Y:S02]  /*61e0*/  IMAD.U32 R10, RZ, RZ, UR4 ;  /* 0x00000004ff0a7e24 */ /* 0x000fe4000f8e00ff */
[----:B------:R-:W-:Y:S07]  /*61f0*/  LEPC R20, `(.L_x_97) ;  /* 0x000000001014794e */ /* 0x000fee0000000000 */
[----:B---3-5:R-:W-:Y:S05]  /*6200*/  CALL.ABS.NOINC R14 ;  /* 0x000000000e007343 */ /* 0x028fea0003c00000 */
.L_x_97:
[----:B------:R-:W1:Y:S01]  /*6210*/  LDCU.64 UR8, c[0x4][0x80] ;  /* 0x01001000ff0877ac */ /* 0x000e620008000a00 */
[----:B------:R-:W2:Y:S01]  /*6220*/  LDC.64 R2, c[0x4][R2] ;  /* 0x0100000002027b82 */ /* 0x000ea20000000a00 */
[----:B------:R-:W-:Y:S02]  /*6230*/  HFMA2 R12, -RZ, RZ, 0, 5.9604644775390625e-08 ;  /* 0x00000001ff0c7431 */ /* 0x000fe400000001ff */
[----:B------:R-:W-:Y:S02]  /*6240*/  IMAD.MOV.U32 R8, RZ, RZ, 0x70 ;  /* 0x00000070ff087424 */ /* 0x000fe400078e00ff */
[----:B------:R-:W-:Y:S01]  /*6250*/  IMAD.MOV.U32 R13, RZ, RZ, RZ ;  /* 0x000000ffff0d7224 */ /* 0x000fe200078e00ff */
[----:B------:R-:W3:Y:S01]  /*6260*/  LDCU.64 UR6, c[0x4][0x88] ;  /* 0x01001100ff0677ac */ /* 0x000ee20008000a00 */
[----:B------:R-:W4:Y:S01]  /*6270*/  LDCU.64 UR4, c[0x4][0x8] ;  /* 0x01000100ff0477ac */ /* 0x000f220008000a00 */
[----:B-1----:R-:W-:Y:S02]  /*6280*/  MOV R4, UR8 ;  /* 0x0000000800047c02 */ /* 0x002fe40008000f00 */
[----:B------:R-:W-:Y:S02]  /*6290*/  MOV R5, UR9 ;  /* 0x0000000900057c02 */ /* 0x000fe40008000f00 */
[----:B---3--:R-:W-:Y:S01]  /*62a0*/  MOV R7, UR7 ;  /* 0x0000000700077c02 */ /* 0x008fe20008000f00 */
[----:B------:R-:W-:Y:S01]  /*62b0*/  IMAD.U32 R6, RZ, RZ, UR6 ;  /* 0x00000006ff067e24 */ /* 0x000fe2000f8e00ff */
[----:B----4-:R-:W-:Y:S01]  /*62c0*/  MOV R11, UR5 ;  /* 0x00000005000b7c02 */ /* 0x010fe20008000f00 */
[----:B------:R-:W-:Y:S02]  /*62d0*/  IMAD.U32 R10, RZ, RZ, UR4 ;  /* 0x00000004ff0a7e24 */ /* 0x000fe4000f8e00ff */
[----:B------:R-:W-:Y:S07]  /*62e0*/  LEPC R20, `(.L_x_96) ;  /* 0x000000001014794e */ /* 0x000fee0000000000 */
[----:B--2---:R-:W-:Y:S05]  /*62f0*/  CALL.ABS.NOINC R2 ;  /* 0x0000000002007343 */ /* 0x004fea0003c00000 */
.L_x_96:
[----:B------:R-:W-:Y:S05]  /*6300*/  BSYNC.RECONVERGENT B6 ;  /* 0x0000000000067941 */ /* 0x000fea0003800200 */
.L_x_95:
[----:B------:R-:W-:Y:S02]  /*6310*/  R2UR UR6, R55 ;  /* 0x00000000370672ca */ /* 0x000fe400000e0000 */
[----:B------:R-:W-:Y:S02]  /*6320*/  R2UR UR5, R68 ;  /* 0x00000000440572ca */ /* 0x000fe400000e0000 */
[----:B------:R-:W-:Y:S02]  /*6330*/  R2UR UR4, R67 ;  /* 0x00000000430472ca */ /* 0x000fe400000e0000 */
[----:B------:R-:W-:Y:S02]  /*6340*/  ISETP.NE.U32.AND P4, PT, R50, RZ, PT ;  /* 0x000000ff3200720c */ /* 0x000fe40003f85070 */
[----:B------:R-:W-:Y:S02]  /*6350*/  ISETP.NE.U32.AND P2, PT, RZ, UR60, PT ;  /* 0x0000003cff007c0c */ /* 0x000fe4000bf45070 */
[----:B------:R-:W-:Y:S02]  /*6360*/  ISETP.NE.AND.EX P4, PT, R51, RZ, PT, P4 ;  /* 0x000000ff3300720c */ /* 0x000fe40003f85340 */
[----:B------:R-:W-:Y:S01]  /*6370*/  ISETP.NE.AND.EX P2, PT, RZ, UR61, PT, P2 ;  /* 0x0000003dff007c0c */ /* 0x000fe2000bf45320 */
[----:B------:R-:W-:Y:S02]  /*6380*/  UISETP.NE.AND UP2, UPT, UR6, URZ, UPT ;  /* 0x000000ff0600728c */ /* 0x000fe4000bf45270 */
[----:B------:R-:W-:Y:S04]  /*6390*/  UISETP.NE.U32.AND UP0, UPT, UR5, URZ, UPT ;  /* 0x000000ff0500728c */ /* 0x000fe8000bf05070 */
[----:B------:R-:W-:Y:S01]  /*63a0*/  UISETP.NE.AND.EX UP1, UPT, UR4, URZ, UPT, UP0 ;  /* 0x000000ff0400728c */ /* 0x000fe2000bf25300 */
[----:B------:R-:W-:Y:S01]  /*63b0*/  PLOP3.LUT P1, PT, PT, PT, UP2, 0x80, 0x8 ;  /* 0x000000000008781c */ /* 0x000fe20003f2f028 */
[----:B------:R-:W-:Y:S03]  /*63c0*/  UPLOP3.LUT UP0, UPT, UPT, UPT, UPT, 0x40, 0x4 ;  /* 0x000000000004789c */ /* 0x000fe60003f0e870 */
[----:B------:R-:W-:Y:S06]  /*63d0*/  @UP2 UPLOP3.LUT UP0, UPT, UPT, UPT, UP1, 0x80, 0x8 ;  /* 0x000000000008289c */ /* 0x000fec0003f0f010 */
[----:B------:R-:W-:Y:S01]  /*63e0*/  PLOP3.LUT P0, PT, PT, PT, UP0, 0x80, 0x8 ;  /* 0x000000000008781c */ /* 0x000fe20003f0f008 */
[----:B------:R-:W-:Y:S01]  /*63f0*/  @!UPT UIADD3 URZ, UPT, UPT, URZ, URZ, URZ ;  /* 0x000000fffffff290 */ /* 0x000fe2000fffe0ff */
[----:B------:R-:W-:Y:S11]  /*6400*/  BRA.U !UP1, `(.L_x_98) ;  /* 0x0000000109407547 */ /* 0x000ff6000b800000 */
[----:B------:R-:W-:Y:S01]  /*6410*/  UISETP.NE.U32.AND UP0, UPT, UR60, URZ, UPT ;  /* 0x000000ff3c00728c */ /* 0x000fe2000bf05070 */
[----:B------:R-:W-:Y:S01]  /*6420*/  R2UR UR6, R68 ;  /* 0x00000000440672ca */ /* 0x000fe200000e0000 */
[----:B------:R-:W1:Y:S01]  /*6430*/  LDCU.64 UR8, c[0x0][0x358] ;  /* 0x00006b00ff0877ac */ /* 0x000e620008000a00 */
[----:B------:R-:W-:Y:S02]  /*6440*/  HFMA2 R26, -RZ, RZ, 0, 5.9604644775390625e-08 ;  /* 0x00000001ff1a7431 */ /* 0x000fe400000001ff */
[----:B------:R-:W-:Y:S01]  /*6450*/  IMAD.MOV.U32 R0, RZ, RZ, 0x1 ;  /* 0x00000001ff007424 */ /* 0x000fe200078e00ff */
[----:B------:R-:W-:Y:S06]  /*6460*/  UISETP.NE.AND.EX UP0, UPT, UR61, URZ, UPT, UP0 ;  /* 0x000000ff3d00728c */ /* 0x000fec000bf05300 */
[----:B------:R-:W-:Y:S05]  /*6470*/  PLOP3.LUT P3, PT, PT, PT, UP0, 0x80, 0x8 ;  /* 0x000000000008781c */ /* 0x000fea0003f6f008 */
[----:B------:R-:W2:Y:S01]  /*6480*/  @UP0 LDCU.64 UR4, c[0x0][0x888] ;  /* 0x00011100ff0407ac */ /* 0x000ea20008000a00 */
[----:B------:R-:W-:Y:S07]  /*6490*/  @UP0 UIMAD UR6, UR36, UR6, URZ ;  /* 0x00000006240602a4 */ /* 0x000fee000f8e02ff */
[----:B------:R-:W-:Y:S01]  /*64a0*/  @!P3 PRMT R26, R0, 0x7610, R26 ;  /* 0x00007610001ab816 */ /* 0x000fe2000000001a */
[----:B--2---:R-:W-:Y:S06]  /*64b0*/  @UP0 UIMAD.WIDE UR4, UR6, 0x4, UR4 ;  /* 0x00000004060408a5 */ /* 0x004fec000f8e0204 */
[----:B------:R-:W-:Y:S02]  /*64c0*/  IMAD.U32 R2, RZ, RZ, UR4 ;  /* 0x00000004ff027e24 */ /* 0x000fe4000f8e00ff */
[----:B------:R-:W-:Y:S03]  /*64d0*/  IMAD.U32 R3, RZ, RZ, UR5 ;  /* 0x00000005ff037e24 */ /* 0x000fe6000f8e00ff */
[----:B------:R-:W2:Y:S02]  /*64e0*/  @!UP0 LDCU UR4, c[0x0][0x880] ;  /* 0x00011000ff0487ac */ /* 0x000ea40008000800 */
[----:B-1---5:R1:W5:Y:S02]  /*64f0*/  @P3 LDG.E R27, desc[UR8][R2.64] ;  /* 0x00000008021b3981 */ /* 0x022364000c1e1900 */
[----:B-12---:R-:W-:Y:S02]  /*6500*/  @!P3 MOV R27, UR4 ;  /* 0x00000004001bbc02 */ /* 0x006fe40008000f00 */
.L_x_98:
[----:B------:R-:W-:Y:S05]  /*6510*/  @!P4 BRA `(.L_x_99) ;  /* 0x000000000024c947 */ /* 0x000fea0003800000 */
[----:B------:R-:W-:Y:S01]  /*6520*/  ISETP.NE.U32.AND P3, PT, R48, RZ, PT ;  /* 0x000000ff3000720c */ /* 0x000fe20003f65070 */
[----:B------:R-:W1:Y:S03]  /*6530*/  LDCU.64 UR4, c[0x0][0x358] ;  /* 0x00006b00ff0477ac */ /* 0x000e660008000a00 */
[----:B------:R-:W-:Y:S11]  /*6540*/  ISETP.NE.AND.EX P3, PT, R49, RZ, PT, P3 ;  /* 0x000000ff3100720c */ /* 0x000ff60003f65330 */
[----:B------:R-:W-:Y:S02]  /*6550*/  @!UPT UIADD3 URZ, UPT, UPT, URZ, URZ, URZ ;  /* 0x000000fffffff290 */ /* 0x000fe4000fffe0ff */
[----:B------:R-:W2:Y:S01]  /*6560*/  @P3 LDC.64 R2, c[0x0][0x8a8] ;  /* 0x00022a00ff023b82 */ /* 0x000ea20000000a00 */
[----:B------:R-:W-:Y:S04]  /*6570*/  @P3 IMAD R0, R50, UR36, RZ ;  /* 0x0000002432003c24 */ /* 0x000fe8000f8e02ff */
[----:B--2---:R-:W-:Y:S05]  /*6580*/  @P3 IMAD.WIDE R2, R0, 0x4, R2 ;  /* 0x0000000400023825 */ /* 0x004fea00078e0202 */
[----:B-1---5:R1:W5:Y:S02]  /*6590*/  @P3 LDG.E R24, desc[UR4][R2.64] ;  /* 0x0000000402183981 */ /* 0x022364000c1e1900 */
[----:B-1----:R-:W2:Y:S02]  /*65a0*/  @!P3 LDC R24, c[0x0][0x8a0] ;  /* 0x00022800ff18bb82 */ /* 0x002ea40000000800 */
.L_x_99:
[----:B-----5:R-:W-:Y:S01]  /*65b0*/  FSETP.NEU.AND P3, PT, R27, RZ, PT ;  /* 0x000000ff1b00720b */ /* 0x020fe20003f6d000 */
[----:B------:R-:W-:Y:S01]  /*65c0*/  BSSY B1, `(.L_x_100) ;  /* 0x0000038000017945 */ /* 0x000fe20003800000 */
[----:B------:R-:W-:Y:S01]  /*65d0*/  SEL R3, RZ, 0xffffffff, P2 ;  /* 0xffffffffff037807 */ /* 0x000fe20001000000 */
[----:B------:R-:W-:Y:S01]  /*65e0*/  IMAD.MOV.U32 R74, RZ, RZ, 0x1 ;  /* 0x00000001ff4a7424 */ /* 0x000fe200078e00ff */
[----:B------:R-:W-:Y:S01]  /*65f0*/  @P1 LOP3.LUT P2, RZ, R26, 0xff, RZ, 0xc0, !PT ;  /* 0x000000ff1aff1812 */ /* 0x000fe2000784c0ff */
[C---:B------:R-:W-:Y:S01]  /*6600*/  IMAD R25, R22.reuse, 0x80, R23 ;  /* 0x0000008016197824 */ /* 0x040fe200078e0217 */
[----:B------:R-:W-:Y:S01]  /*6610*/  @P1 SEL R0, RZ, 0xffffffff, P3 ;  /* 0xffffffffff001807 */ /* 0x000fe20001800000 */
[----:B------:R-:W-:Y:S01]  /*6620*/  IMAD R59, R65, -0x10, R63 ;  /* 0xfffffff0413b7824 */ /* 0x000fe200078e023f */
[----:B------:R-:W-:Y:S01]  /*6630*/  LEA R72, R22, UR43, 0x3 ;  /* 0x0000002b16487c11 */ /* 0x000fe2000f8e18ff */
[----:B------:R-:W-:Y:S01]  /*6640*/  IMAD.MOV.U32 R73, RZ, RZ, RZ ;  /* 0x000000ffff497224 */ /* 0x000fe200078e00ff */
[C---:B------:R-:W-:Y:S02]  /*6650*/  @P0 SEL R0, R3.reuse, R0, !P2 ;  /* 0x0000000003000207 */ /* 0x040fe40005000000 */
[----:B------:R-:W-:Y:S02]  /*6660*/  CS2R R46, SRZ ;  /* 0x00000000002e7805 */ /* 0x000fe4000001ff00 */
[----:B------:R-:W-:Y:S02]  /*6670*/  PLOP3.LUT P2, PT, PT, PT, UP1, 0x80, 0x8 ;  /* 0x000000000008781c */ /* 0x000fe40003f4f018 */
[----:B------:R-:W-:Y:S02]  /*6680*/  CS2R R44, SRZ ;  /* 0x00000000002c7805 */ /* 0x000fe4000001ff00 */
[----:B------:R-:W-:Y:S02]  /*6690*/  @P1 LOP3.LUT R0, R0, 0x1, RZ, 0xc0, !PT ;  /* 0x0000000100001812 */ /* 0x000fe400078ec0ff */
[----:B------:R-:W-:Y:S02]  /*66a0*/  CS2R R42, SRZ ;  /* 0x00000000002a7805 */ /* 0x000fe4000001ff00 */
[----:B------:R-:W-:Y:S02]  /*66b0*/  LOP3.LUT P4, R57, R26, 0xff, RZ, 0xc0, !PT ;  /* 0x000000ff1a397812 */ /* 0x000fe4000788c0ff */
[----:B------:R-:W-:Y:S02]  /*66c0*/  CS2R R40, SRZ ;  /* 0x0000000000287805 */ /* 0x000fe4000001ff00 */
[----:B------:R-:W-:Y:S02]  /*66d0*/  ISETP.NE.U32.OR P5, PT, R0, 0x1, !P1 ;  /* 0x000000010000780c */ /* 0x000fe40004fa5470 */
[----:B------:R-:W-:Y:S02]  /*66e0*/  CS2R R38, SRZ ;  /* 0x0000000000267805 */ /* 0x000fe4000001ff00 */
[----:B------:R-:W-:Y:S02]  /*66f0*/  SEL R2, RZ, 0xffffffff, P3 ;  /* 0xffffffffff027807 */ /* 0x000fe40001800000 */
[----:B------:R-:W-:Y:S02]  /*6700*/  CS2R R36, SRZ ;  /* 0x0000000000247805 */ /* 0x000fe4000001ff00 */
[----:B------:R-:W-:Y:S02]  /*6710*/  P2R R71, PR, RZ, 0x20 ;  /* 0x00000020ff477803 */ /* 0x000fe40000000000 */
[----:B------:R-:W-:Y:S02]  /*6720*/  CS2R R34, SRZ ;  /* 0x0000000000227805 */ /* 0x000fe4000001ff00 */
[----:B------:R-:W-:Y:S02]  /*6730*/  CS2R R32, SRZ ;  /* 0x0000000000207805 */ /* 0x000fe4000001ff00 */
[----:B------:R-:W-:Y:S04]  /*6740*/  @P2 SEL R2, R3, R2, !P4 ;  /* 0x0000000203022207 */ /* 0x000fe80006000000 */
[----:B------:R-:W-:Y:S02]  /*6750*/  LOP3.LUT R2, R2, 0x1, RZ, 0xc0, !PT ;  /* 0x0000000102027812 */ /* 0x000fe400078ec0ff */
[----:B------:R-:W-:Y:S02]  /*6760*/  @P5 SHF.L.U32 R0, RZ, 0x1f, RZ ;  /* 0x0000001fff005819 */ /* 0x000fe400000006ff */
[----:B------:R-:W-:Y:S02]  /*6770*/  ISETP.NE.U32.AND P2, PT, R2, 0x1, PT ;  /* 0x000000010200780c */ /* 0x000fe40003f45070 */
[----:B------:R1:W3:Y:S02]  /*6780*/  @P5 SYNCS.PHASECHK.TRANS64.TRYWAIT P1, [UR43+0x30], R0 ;  /* 0x00003000ff0055a7 */ /* 0x0002e4000802112b */
[----:B------:R-:W-:Y:S02]  /*6790*/  P2R R75, PR, RZ, 0x4 ;  /* 0x00000004ff4b7803 */ /* 0x000fe40000000000 */
[----:B-1----:R-:W-:Y:S04]  /*67a0*/  SHF.L.U32 R0, R61, 0x1f, RZ ;  /* 0x0000001f3d007819 */ /* 0x002fe800000006ff */
[----:B------:R1:W4:Y:S01]  /*67b0*/  SYNCS.PHASECHK.TRANS64.TRYWAIT P0, [R72+URZ+0xa0], R0 ;  /* 0x0000a000480075a7 */ /* 0x00032200080011ff */
[----:B---3--:R-:W-:Y:S01]  /*67c0*/  @P5 SEL R74, RZ, 0x1, !P1 ;  /* 0x00000001ff4a5807 */ /* 0x008fe20004800000 */
[----:B-1----:R-:W-:Y:S06]  /*67d0*/  @!P5 BRA `(.L_x_101) ;  /* 0x000000000058d947 */ /* 0x002fec0003800000 */
[----:B------:R-:W-:Y:S01]  /*67e0*/  IMAD.MOV.U32 R46, RZ, RZ, RZ ;  /* 0x000000ffff2e7224 */ /* 0x000fe200078e00ff */
[----:B------:R-:W-:Y:S01]  /*67f0*/  ISETP.NE.AND P1, PT, R74, RZ, PT ;  /* 0x000000ff4a00720c */ /* 0x000fe20003f25270 */
[----:B------:R-:W-:Y:S01]  /*6800*/  BSSY B0, `(.L_x_102) ;  /* 0x000000c000007945 */ /* 0x000fe20003800000 */
[----:B------:R-:W-:Y:S02]  /*6810*/  CS2R R34, SRZ ;  /* 0x0000000000227805 */ /* 0x000fe4000001ff00 */
[----:B------:R-:W-:Y:S02]  /*6820*/  CS2R R32, SRZ ;  /* 0x0000000000207805 */ /* 0x000fe4000001ff00 */
[----:B------:R-:W-:Y:S02]  /*6830*/  CS2R R38, SRZ ;  /* 0x0000000000267805 */ /* 0x000fe4000001ff00 */
[----:B------:R-:W-:Y:S02]  /*6840*/  CS2R R36, SRZ ;  /* 0x0000000000247805 */ /* 0x000fe4000001ff00 */
[----:B------:R-:W-:Y:S02]  /*6850*/  CS2R R42, SRZ ;  /* 0x00000000002a7805 */ /* 0x000fe4000001ff00 */
[----:B------:R-:W-:Y:S02]  /*6860*/  CS2R R40, SRZ ;  /* 0x0000000000287805 */ /* 0x000fe4000001ff00 */
[----:B------:R-:W-:Y:S01]  /*6870*/  CS2R R44, SRZ ;  /* 0x00000000002c7805 */ /* 0x000fe2000001ff00 */
[----:B------:R-:W-:Y:S06]  /*6880*/  @P1 BRA `(.L_x_103) ;  /* 0x00000000000c1947 */ /* 0x000fec0003800000 */
[----:B------:R-:W-:Y:S04]  /*6890*/  SHF.L.U32 R3, RZ, 0x1f, RZ ;  /* 0x0000001fff037819 */ /* 0x000fe800000006ff */
[----:B------:R-:W1:Y:S02]  /*68a0*/  SYNCS.PHASECHK.TRANS64.TRYWAIT P1, [UR43+0x30], R3 ;  /* 0x00003003ff0075a7 */ /* 0x000e64000802112b */
[----:B-1----:R-:W-:Y:S05]  /*68b0*/  @!P1 BRA `(.L_x_104) ;  /* 0x0000004800709947 */ /* 0x002fea0003800000 */
.L_x_103:
[----:B------:R-:W-:Y:S05]  /*68c0*/  BSYNC B0 ;  /* 0x0000000000007941 */ /* 0x000fea0003800000 */
.L_x_102:
[----:B------:R-:W-:Y:S01]  /*68d0*/  ISETP.NE.AND P1, PT, R75, RZ, PT ;  /* 0x000000ff4b00720c */ /* 0x000fe20003f25270 */
[----:B------:R-:W-:Y:S11]  /*68e0*/  HFMA2 R73, -RZ, RZ, 0, 5.9604644775390625e-08 ;  /* 0x00000001ff497431 */ /* 0x000ff600000001ff */
[----:B------:R-:W-:Y:S01]  /*68f0*/  @!UPT UIADD3 URZ, UPT, UPT, URZ, URZ, URZ ;  /* 0x000000fffffff290 */ /* 0x000fe2000fffe0ff */
[----:B------:R3:W1:Y:S04]  /*6900*/  @P1 LDS.128 R32, [R64] ;  /* 0x0000000040201984 */ /* 0x0006680000000c00 */
[----:B------:R3:W1:Y:S04]  /*6910*/  @P1 LDS.128 R36, [R63+0x10] ;  /* 0x000010003f241984 */ /* 0x0006680000000c00 */
[----:B------:R3:W1:Y:S04]  /*6920*/  @P1 LDS.128 R40, [R62+0x20] ;  /* 0x000020003e281984 */ /* 0x0006680000000c00 */
[----:B------:R3:W1:Y:S02]  /*6930*/  @P1 LDS.128 R44, [R59+0x30] ;  /* 0x000030003b2c1984 */ /* 0x0006640000000c00 */
.L_x_101:
[----:B------:R-:W-:Y:S05]  /*6940*/  BSYNC B1 ;  /* 0x0000000000017941 */ /* 0x000fea0003800000 */
.L_x_100:
[----:B-1----:R-:W-:Y:S04]  /*6950*/  SHF.R.U32.HI R2, RZ, 0x15, R25 ;  /* 0x00000015ff027819 */ /* 0x002fe80000011619 */
[----:B------:R-:W-:Y:S01]  /*6960*/  LOP3.LUT P1, RZ, R2, 0x3, R52, 0x48, !PT ;  /* 0x0000000302ff7812 */ /* 0x000fe20007824834 */
[----:B------:R-:W-:Y:S01]  /*6970*/  @!UPT UIADD3 URZ, UPT, UPT, URZ, URZ, URZ ;  /* 0x000000fffffff290 */ /* 0x000fe2000fffe0ff */
[----:B----4-:R-:W-:Y:S11]  /*6980*/  @P0 BRA `(.L_x_105) ;  /* 0x0000000000080947 */ /* 0x010ff60003800000 */
[----:B------:R-:W1:Y:S02]  /*6990*/  SYNCS.PHASECHK.TRANS64.TRYWAIT P0, [R72+URZ+0xa0], R0 ;  /* 0x0000a000480075a7 */ /* 0x000e6400080011ff */
[----:B-1----:R-:W-:Y:S05]  /*69a0*/  @!P0 BRA `(.L_x_106) ;  /* 0x00000048004c8947 */ /* 0x002fea0003800000 */
.L_x_105:
[----:B------:R-:W-:Y:S05]  /*69b0*/  @!P1 BRA `(.L_x_107) ;  /* 0x0000000000409947 */ /* 0x000fea0003800000 */
[----:B------:R-:W4:Y:S01]  /*69c0*/  LDCU.64 UR8, c[0x4][0x70] ;  /* 0x01000e00ff0877ac */ /* 0x000f220008000a00 */
[----:B------:R-:W-:Y:S01]  /*69d0*/  MOV R3, 0x0 ;  /* 0x0000000000037802 */ /* 0x000fe20000000f00 */
[----:B------:R-:W-:Y:S02]  /*69e0*/  HFMA2 R12, -RZ, RZ, 0, 5.9604644775390625e-08 ;  /* 0x00000001ff0c7431 */ /* 0x000fe400000001ff */
[----:B------:R-:W-:Y:S02]  /*69f0*/  IMAD.MOV.U32 R8, RZ, RZ, 0x192 ;  /* 0x00000192ff087424 */ /* 0x000fe400078e00ff */
[----:B------:R-:W-:Y:S01]  /*6a00*/  IMAD.MOV.U32 R13, RZ, RZ, RZ ;  /* 0x000000ffff0d7224 */ /* 0x000fe200078e00ff */
[----:B------:R-:W5:Y:S01]  /*6a10*/  LDCU.64 UR6, c[0x4][0x78] ;  /* 0x01000f00ff0677ac */ /* 0x000f620008000a00 */
[----:B------:R-:W1:Y:S01]  /*6a20*/  LDC.64 R2, c[0x4][R3] ;  /* 0x0100000003027b82 */ /* 0x000e620000000a00 */
[----:B------:R-:W2:Y:S01]  /*6a30*/  LDCU.64 UR4, c[0x4][0x10] ;  /* 0x01000200ff0477ac */ /* 0x000ea20008000a00 */
[----:B----4-:R-:W-:Y:S01]  /*6a40*/  MOV R5, UR9 ;  /* 0x0000000900057c02 */ /* 0x010fe20008000f00 */
[----:B------:R-:W-:Y:S01]  /*6a50*/  IMAD.U32 R4, RZ, RZ, UR8 ;  /* 0x00000008ff047e24 */ /* 0x000fe2000f8e00ff */
[----:B-----5:R-:W-:Y:S01]  /*6a60*/  MOV R7, UR7 ;  /* 0x0000000700077c02 */ /* 0x020fe20008000f00 */
[----:B------:R-:W-:Y:S01]  /*6a70*/  IMAD.U32 R6, RZ, RZ, UR6 ;  /* 0x00000006ff067e24 */ /* 0x000fe2000f8e00ff */
[----:B--2---:R-:W-:Y:S01]  /*6a80*/  MOV R11, UR5 ;  /* 0x00000005000b7c02 */ /* 0x004fe20008000f00 */
[----:B------:R-:W-:Y:S02]  /*6a90*/  IMAD.U32 R10, RZ, RZ, UR4 ;  /* 0x00000004ff0a7e24 */ /* 0x000fe4000f8e00ff */
[----:B------:R-:W-:Y:S07]  /*6aa0*/  LEPC R20, `(.L_x_107) ;  /* 0x000000001014794e */ /* 0x000fee0000000000 */
[----:B-1-3--:R-:W-:Y:S05]  /*6ab0*/  CALL.ABS.NOINC R2 ;  /* 0x0000000002007343 */ /* 0x00afea0003c00000 */
.L_x_107:
[----:B------:R-:W-:Y:S05]  /*6ac0*/  WARPSYNC.ALL ;  /* 0x0000000000007948 */ /* 0x000fea0003800000 */
[----:B------:R-:W-:Y:S01]  /*6ad0*/  R2UR UR4, R25 ;  /* 0x00000000190472ca */ /* 0x000fe200000e0000 */
[----:B------:R-:W-:Y:S01]  /*6ae0*/  BSSY.RECONVERGENT B0, `(.L_x_108) ;  /* 0x0000039000007945 */ /* 0x000fe20003800200 */
[----:B------:R-:W-:Y:S11]  /*6af0*/  ISETP.NE.AND P0, PT, R66, RZ, PT ;  /* 0x000000ff4200720c */ /* 0x000ff60003f05270 */
[----:B------:R-:W1:Y:S02]  /*6b00*/  LDTM.x16 R4, tmem[UR4] ;  /* 0x00000004000479ee */ /* 0x000e640008240000 */
[C---:B-12---:R-:W-:Y:S01]  /*6b10*/  FMUL R0, R24.reuse, R4 ;  /* 0x0000000418007220 */ /* 0x046fe20000400000 */
[C---:B------:R-:W-:Y:S01]  /*6b20*/  FMUL R2, R24.reuse, R5 ;  /* 0x0000000518027220 */ /* 0x040fe20000400000 */
[C---:B------:R-:W-:Y:S01]  /*6b30*/  FMUL R3, R24.reuse, R6 ;  /* 0x0000000618037220 */ /* 0x040fe20000400000 */
[C---:B------:R-:W-:Y:S01]  /*6b40*/  FMUL R7, R24.reuse, R7 ;  /* 0x0000000718077220 */ /* 0x040fe20000400000 */
[C---:B------:R-:W-:Y:S01]  /*6b50*/  FFMA R28, R27.reuse, R32, R0 ;  /* 0x000000201b1c7223 */ /* 0x040fe20000000000 */
        /* <DEDUP_REMOVED lines=10> */
[----:B------:R1:W-:Y:S01]  /*6c00*/  STS.128 [R64], R28 ;  /* 0x0000001c40007388 */ /* 0x0003e20000000c00 */
        /* <DEDUP_REMOVED lines=8> */
[----:B------:R1:W-:Y:S01]  /*6c90*/  STS.128 [R63+0x10], R4 ;  /* 0x000010043f007388 */ /* 0x0003e20000000c00 */
[C---:B------:R-:W-:Y:S01]  /*6ca0*/  FMUL R13, R24.reuse, R17 ;  /* 0x00000011180d7220 */ /* 0x040fe20000400000 */
[C---:B------:R-:W-:Y:S01]  /*6cb0*/  FFMA R10, R27.reuse, R42, R10 ;  /* 0x0000002a1b0a7223 */ /* 0x040fe2000000000a */
[C---:B------:R-:W-:Y:S01]  /*6cc0*/  FMUL R14, R24.reuse, R18 ;  /* 0x00000012180e7220 */ /* 0x040fe20000400000 */
[C---:B------:R-:W-:Y:S01]  /*6cd0*/  FFMA R11, R27.reuse, R43, R15 ;  /* 0x0000002b1b0b7223 */ /* 0x040fe2000000000f */
[----:B------:R-:W-:Y:S01]  /*6ce0*/  FMUL R19, R24, R19 ;  /* 0x0000001318137220 */ /* 0x000fe20000400000 */
[C---:B------:R-:W-:Y:S01]  /*6cf0*/  FFMA R12, R27.reuse, R44, R12 ;  /* 0x0000002c1b0c7223 */ /* 0x040fe2000000000c */
[C---:B------:R-:W-:Y:S01]  /*6d00*/  FFMA R13, R27.reuse, R45, R13 ;  /* 0x0000002d1b0d7223 */ /* 0x040fe2000000000d */
[C---:B------:R-:W-:Y:S01]  /*6d10*/  FFMA R14, R27.reuse, R46, R14 ;  /* 0x0000002e1b0e7223 */ /* 0x040fe2000000000e */
[----:B------:R1:W-:Y:S01]  /*6d20*/  STS.128 [R62+0x20], R8 ;  /* 0x000020083e007388 */ /* 0x0003e20000000c00 */
[----:B------:R-:W-:Y:S05]  /*6d30*/  FFMA R15, R27, R47, R19 ;  /* 0x0000002f1b0f7223 */ /* 0x000fea0000000013 */
[----:B------:R1:W-:Y:S01]  /*6d40*/  STS.128 [R59+0x30], R12 ;  /* 0x0000300c3b007388 */ /* 0x0003e20000000c00 */
[----:B------:R-:W-:Y:S01]  /*6d50*/  @!PT LDS RZ, [RZ] ;  /* 0x00000000fffff984 */ /* 0x000fe20000000800 */
[----:B------:R-:W-:Y:S01]  /*6d60*/  @!PT LDS RZ, [RZ] ;  /* 0x00000000fffff984 */ /* 0x000fe20000000800 */
[----:B------:R-:W-:Y:S01]  /*6d70*/  @!PT LDS RZ, [RZ] ;  /* 0x00000000fffff984 */ /* 0x000fe20000000800 */
[----:B------:R-:W-:Y:S01]  /*6d80*/  @!PT LDS RZ, [RZ] ;  /* 0x00000000fffff984 */ /* 0x000fe20000000800 */
[----:B------:R2:W-:Y:S06]  /*6d90*/  MEMBAR.ALL.CTA ;  /* 0x0000000000007992 */ /* 0x0005ec0000008000 */
[----:B--2---:R-:W2:Y:S02]  /*6da0*/  FENCE.VIEW.ASYNC.S ;  /* 0x00000000000073c6 */ /* 0x004ea40000000000 */
[----:B--2---:R-:W-:Y:S06]  /*6db0*/  BAR.SYNC.DEFER_BLOCKING 0x1, 0x80 ;  /* 0x0042000000007b1d */ /* 0x004fec0000010000 */
[----:B------:R-:W-:Y:S05]  /*6dc0*/  @P0 BRA `(.L_x_109) ;  /* 0x0000000000280947 */ /* 0x000fea0003800000 */
[----:B------:R-:W-:Y:S01]  /*6dd0*/  UIADD3 UR4, UPT, UPT, UR43, 0x200, URZ ;  /* 0x000002002b047890 */ /* 0x000fe2000fffe0ff */
[----:B------:R-:W-:Y:S05]  /*6de0*/  UMOV UR51, UR36 ;  /* 0x0000002400337c82 */ /* 0x000fea0008000000 */
[----:B------:R-:W-:Y:S01]  /*6df0*/  MOV R56, UR4 ;  /* 0x0000000400387c02 */ /* 0x000fe20008000f00 */
[----:B------:R-:W-:Y:S03]  /*6e00*/  UIADD3 UR4, UP0, UPT, UR54, 0x680, URZ ;  /* 0x0000068036047890 */ /* 0x000fe6000ff1e0ff */
[----:B------:R-:W-:Y:S01]  /*6e10*/  R2UR UR48, R56 ;  /* 0x00000000383072ca */ /* 0x000fe200000e0000 */
[----:B------:R-:W-:Y:S11]  /*6e20*/  UIADD3.X UR5, UPT, UPT, URZ, UR55, URZ, UP0, !UPT ;  /* 0x00000037ff057290 */ /* 0x000ff600087fe4ff */
[----:B------:R-:W-:Y:S01]  /*6e30*/  @!UPT UIADD3 URZ, UPT, UPT, URZ, URZ, URZ ;  /* 0x000000fffffff290 */ /* 0x000fe2000fffe0ff */
[----:B------:R2:W-:Y:S01]  /*6e40*/  UTMASTG.3D [UR48], [UR4] ;  /* 0x00000030040073b5 */ /* 0x0005e20008010000 */
[----:B------:R0:W-:Y:S01]  /*6e50*/  UTMACMDFLUSH ;  /* 0x00000000000079b7 */ /* 0x0001e20000000000 */
[----:B--2---:R-:W-:Y:S04]  /*6e60*/  DEPBAR.LE SB0, 0x1 ;  /* 0x000080400000791a */ /* 0x004fe80000000000 */
.L_x_109:
[----:B------:R-:W-:Y:S05]  /*6e70*/  BSYNC.RECONVERGENT B0 ;  /* 0x0000000000007941 */ /* 0x000fea0003800200 */
.L_x_108:
[----:B------:R-:W-:Y:S01]  /*6e80*/  BAR.SYNC.DEFER_BLOCKING 0x1, 0x80 ;  /* 0x0042000000007b1d */ /* 0x000fe20000010000 */
[----:B------:R-:W-:Y:S01]  /*6e90*/  ISETP.NE.AND P1, PT, R71, RZ, PT ;  /* 0x000000ff4700720c */ /* 0x000fe20003f25270 */
[----:B------:R-:W-:Y:S01]  /*6ea0*/  UISETP.NE.AND UP0, UPT, UR53, URZ, UPT ;  /* 0x000000ff3500728c */ /* 0x000fe2000bf05270 */
[----:B------:R-:W-:Y:S11]  /*6eb0*/  LEA R2, R73, UR43, 0x3 ;  /* 0x0000002b49027c11 */ /* 0x000ff6000f8e18ff */
[----:B------:R-:W-:Y:S01]  /*6ec0*/  @P1 SHF.L.U32 R3, RZ, 0x1f, RZ ;  /* 0x0000001fff031819 */ /* 0x000fe200000006ff */
[----:B------:R-:W-:Y:S06]  /*6ed0*/  BRA.U !UP0, `(.L_x_110) ;  /* 0x0000000108247547 */ /* 0x000fec000b800000 */
[----:B-1----:R-:W-:Y:S01]  /*6ee0*/  IMAD.U32 R4, RZ, RZ, UR47 ;  /* 0x0000002fff047e24 */ /* 0x002fe2000f8e00ff */
[----:B------:R-:W-:Y:S01]  /*6ef0*/  MOV R0, UR52 ;  /* 0x0000003400007c02 */ /* 0x000fe20008000f00 */
[----:B------:R-:W-:Y:S03]  /*6f00*/  UIADD3 UR4, UPT, UPT, UR47, 0x1, URZ ;  /* 0x000000012f047890 */ /* 0x000fe6000fffe0ff */
[----:B------:R-:W-:Y:S01]  /*6f10*/  @P1 LEA R4, R4, UR43, 0x3 ;  /* 0x0000002b04041c11 */ /* 0x000fe2000f8e18ff */
[----:B------:R-:W-:Y:S04]  /*6f20*/  UISETP.NE.AND UP0, UPT, UR4, 0x4, UPT ;  /* 0x000000040400788c */ /* 0x000fe8000bf05270 */
[----:B------:R-:W-:Y:S01]  /*6f30*/  @P1 VIADD R4, R4, 0x50 ;  /* 0x0000005004041836 */ /* 0x000fe20000000000 */
[----:B------:R-:W-:Y:S04]  /*6f40*/  USEL UR47, UR4, URZ, UP0 ;  /* 0x000000ff042f7287 */ /* 0x000fe80008000000 */
[----:B------:R-:W-:Y:S04]  /*6f50*/  @P1 PRMT R0, R0, 0x654, R4 ;  /* 0x0000065400001816 */ /* 0x000fe80000000004 */
[----:B------:R2:W-:Y:S04]  /*6f60*/  @P1 SYNCS.ARRIVE.TRANS64.RED.A1T0 RZ, [R0+URZ], RZ ;  /* 0x000000ff00ff19a7 */ /* 0x0005e800081004ff */
.L_x_110:
[----:B------:R-:W4:Y:S01]  /*6f70*/  @P1 SYNCS.PHASECHK.TRANS64.TRYWAIT P0, [R2+URZ+0x30], R3 ;  /* 0x00003003020015a7 */ /* 0x000f2200080011ff */
[----:B------:R-:W-:Y:S01]  /*6f80*/  BSSY B1, `(.L_x_111) ;  /* 0x0000016000017945 */ /* 0x000fe20003800000 */
[----:B----4-:R-:W-:Y:S03]  /*6f90*/  @P1 SEL R74, RZ, 0x1, !P0 ;  /* 0x00000001ff4a1807 */ /* 0x010fe60004000000 */
[----:B------:R-:W-:Y:S05]  /*6fa0*/  @!P1 BRA `(.L_x_112) ;  /* 0x00000000004c9947 */ /* 0x000fea0003800000 */
[----:B------:R-:W-:Y:S01]  /*6fb0*/  ISETP.NE.AND P0, PT, R74, RZ, PT ;  /* 0x000000ff4a00720c */ /* 0x000fe20003f05270 */
[----:B------:R-:W-:Y:S01]  /*6fc0*/  BSSY B0, `(.L_x_113) ;  /* 0x000000b000007945 */ /* 0x000fe20003800000 */
[----:B------:R-:W-:Y:S11]  /*6fd0*/  ISETP.NE.AND P1, PT, R75, RZ, PT ;  /* 0x000000ff4b00720c */ /* 0x000ff60003f25270 */
[----:B------:R-:W-:Y:S02]  /*6fe0*/  @!UPT UIADD3 URZ, UPT, UPT, URZ, URZ, URZ ;  /* 0x000000fffffff290 */ /* 0x000fe4000fffe0ff */
[C---:B-1----:R-:W-:Y:S01]  /*6ff0*/  @P1 IMAD R6, R73.reuse, 0x2000, R64 ;  /* 0x0000200049061824 */ /* 0x042fe200078e0240 */
[C---:B------:R-:W-:Y:S01]  /*7000*/  @P1 LEA R4, R73.reuse, R62, 0xd ;  /* 0x0000003e49041211 */ /* 0x040fe200078e68ff */
[C---:B------:R-:W-:Y:S02]  /*7010*/  @P1 IMAD R5, R73.reuse, 0x2000, R63 ;  /* 0x0000200049051824 */ /* 0x040fe400078e023f */
[----:B------:R-:W-:Y:S01]  /*7020*/  @P1 IMAD R3, R73, 0x2000, R59 ;  /* 0x0000200049031824 */ /* 0x000fe200078e023b */
[----:B------:R-:W-:Y:S06]  /*7030*/  @P0 BRA `(.L_x_114) ;  /* 0x00000000000c0947 */ /* 0x000fec0003800000 */
[----:B--2---:R-:W-:Y:S04]  /*7040*/  SHF.L.U32 R0, RZ, 0x1f, RZ ;  /* 0x0000001fff007819 */ /* 0x004fe800000006ff */
[----:B------:R-:W1:Y:S02]  /*7050*/  SYNCS.PHASECHK.TRANS64.TRYWAIT P0, [R2+URZ+0x30], R0 ;  /* 0x00003000020075a7 */ /* 0x000e6400080011ff */
[----:B-1----:R-:W-:Y:S05]  /*7060*/  @!P0 BRA `(.L_x_115) ;  /* 0x0000004000b08947 */ /* 0x002fea0003800000 */
.L_x_114:
[----:B------:R-:W-:Y:S05]  /*7070*/  BSYNC B0 ;  /* 0x0000000000007941 */ /* 0x000fea0003800000 */
.L_x_113:
[----:B------:R-:W-:Y:S02]  /*7080*/  ISETP.NE.AND P0, PT, R75, RZ, PT ;  /* 0x000000ff4b00720c */ /* 0x000fe40003f05270 */
[----:B------:R-:W-:Y:S11]  /*7090*/  IADD3 R73, PT, PT, R73, 0x1, RZ ;  /* 0x0000000149497810 */ /* 0x000ff60007ffe0ff */
[----:B------:R4:W1:Y:S04]  /*70a0*/  @P0 LDS.128 R32, [R6] ;  /* 0x0000000006200984 */ /* 0x0008680000000c00 */
[----:B------:R4:W1:Y:S04]  /*70b0*/  @P0 LDS.128 R36, [R5+0x10] ;  /* 0x0000100005240984 */ /* 0x0008680000000c00 */
[----:B------:R4:W1:Y:S04]  /*70c0*/  @P0 LDS.128 R40, [R4+0x20] ;  /* 0x0000200004280984 */ /* 0x0008680000000c00 */
[----:B------:R4:W1:Y:S02]  /*70d0*/  @P0 LDS.128 R44, [R3+0x30] ;  /* 0x00003000032c0984 */ /* 0x0008640000000c00 */
.L_x_112:
[----:B------:R-:W-:Y:S05]  /*70e0*/  BSYNC B1 ;  /* 0x0000000000017941 */ /* 0x000fea0003800000 */
.L_x_111:
[----:B-12---:R-:W-:Y:S05]  /*70f0*/  VIADD R0, R25, 0x10 ;  /* 0x0000001019007836 */ /* 0x006fea0000000000 */
[----:B------:R-:W-:Y:S04]  /*7100*/  SHF.R.U32.HI R0, RZ, 0x15, R0 ;  /* 0x00000015ff007819 */ /* 0x000fe80000011600 */
[----:B------:R-:W-:Y:S11]  /*7110*/  LOP3.LUT P0, RZ, R0, 0x3, R52, 0x48, !PT ;  /* 0x0000000300ff7812 */ /* 0x000ff60007804834 */
[----:B------:R-:W-:Y:S02]  /*7120*/  @!UPT UIADD3 URZ, UPT, UPT, URZ, URZ, URZ ;  /* 0x000000fffffff290 */ /* 0x000fe4000fffe0ff */
[----:B------:R-:W-:Y:S05]  /*7130*/  @!P0 BRA `(.L_x_116) ;  /* 0x0000000000408947 */ /* 0x000fea0003800000 */
[----:B------:R-:W1:Y:S01]  /*7140*/  LDCU.64 UR8, c[0x4][0x70] ;  /* 0x01000e00ff0877ac */ /* 0x000e620008000a00 */
[----:B----4-:R-:W-:Y:S01]  /*7150*/  MOV R3, 0x0 ;  /* 0x0000000000037802 */ /* 0x010fe20000000f00 */
[----:B------:R-:W-:Y:S02]  /*7160*/  HFMA2 R12, -RZ, RZ, 0, 5.9604644775390625e-08 ;  /* 0x00000001ff0c7431 */ /* 0x000fe400000001ff */
[----:B------:R-:W-:Y:S02]  /*7170*/  IMAD.MOV.U32 R8, RZ, RZ, 0x192 ;  /* 0x00000192ff087424 */ /* 0x000fe400078e00ff */
[----:B------:R-:W-:Y:S01]  /*7180*/  IMAD.MOV.U32 R13, RZ, RZ, RZ ;  /* 0x000000ffff0d7224 */ /* 0x000fe200078e00ff */
[----:B------:R-:W2:Y:S01]  /*7190*/  LDCU.64 UR6, c[0x4][0x78] ;  /* 0x01000f00ff0677ac */ /* 0x000ea20008000a00 */
[----:B------:R-:W4:Y:S01]  /*71a0*/  LDC.64 R2, c[0x4][R3] ;  /* 0x0100000003027b82 */ /* 0x000f220000000a00 */
[----:B------:R-:W5:Y:S01]  /*71b0*/  LDCU.64 UR4, c[0x4][0x10] ;  /* 0x01000200ff0477ac */ /* 0x000f620008000a00 */
[----:B-1----:R-:W-:Y:S01]  /*71c0*/  MOV R5, UR9 ;  /* 0x0000000900057c02 */ /* 0x002fe20008000f00 */
[----:B------:R-:W-:Y:S01]  /*71d0*/  IMAD.U32 R4, RZ, RZ, UR8 ;  /* 0x00000008ff047e24 */ /* 0x000fe2000f8e00ff */
[----:B--2---:R-:W-:Y:S01]  /*71e0*/  MOV R7, UR7 ;  /* 0x0000000700077c02 */ /* 0x004fe20008000f00 */
[----:B------:R-:W-:Y:S01]  /*71f0*/  IMAD.U32 R6, RZ, RZ, UR6 ;  /* 0x00000006ff067e24 */ /* 0x000fe2000f8e00ff */
[----:B-----5:R-:W-:Y:S01]  /*7200*/  MOV R11, UR5 ;  /* 0x00000005000b7c02 */ /* 0x020fe20008000f00 */
[----:B------:R-:W-:Y:S02]  /*7210*/  IMAD.U32 R10, RZ, RZ, UR4 ;  /* 0x00000004ff0a7e24 */ /* 0x000fe4000f8e00ff */
[----:B------:R-:W-:Y:S07]  /*7220*/  LEPC R20, `(.L_x_116) ;  /* 0x000000001014794e */ /* 0x000fee0000000000 */
[----:B---34-:R-:W-:Y:S05]  /*7230*/  CALL.ABS.NOINC R2 ;  /* 0x0000000002007343 */ /* 0x018fea0003c00000 */
.L_x_116:
[----:B------:R-:W-:Y:S05]  /*7240*/  WARPSYNC.ALL ;  /* 0x0000000000007948 */ /* 0x000fea0003800000 */
[----:B------:R-:W-:Y:S01]  /*7250*/  R2UR UR4, R25 ;  /* 0x00000000190472ca */ /* 0x000fe200000e0000 */
[----:B------:R-:W-:Y:S01]  /*7260*/  BSSY.RECONVERGENT B0, `(.L_x_117) ;  /* 0x0000040000007945 */ /* 0x000fe20003800200 */
[----:B------:R-:W-:Y:S02]  /*7270*/  ISETP.NE.AND P6, PT, R71, RZ, PT ;  /* 0x000000ff4700720c */ /* 0x000fe40003fc5270 */
[----:B------:R-:W-:Y:S02]  /*7280*/  ISETP.NE.AND P0, PT, R66, RZ, PT ;  /* 0x000000ff4200720c */ /* 0x000fe40003f05270 */
[----:B------:R-:W-:Y:S07]  /*7290*/  MOV R20, UR47 ;  /* 0x0000002f00147c02 */ /* 0x000fee0008000f00 */
[----:B----4-:R-:W1:Y:S02]  /*72a0*/  LDTM.x16 R4, tmem[UR4+0x10] ;  /* 0x00001004000479ee */ /* 0x010e640008240000 */
[----:B------:R-:W-:Y:S01]  /*72b0*/  @P6 LEA R20, R20, UR43, 0x3 ;  /* 0x0000002b14146c11 */ /* 0x000fe2000f8e18ff */
[C---:B-1----:R-:W-:Y:S01]  /*72c0*/  FMUL R0, R24.reuse, R4 ;  /* 0x0000000418007220 */ /* 0x042fe20000400000 */
        /* <DEDUP_REMOVED lines=33> */
[----:B------:R-:W-:Y:S01]  /*74e0*/  FFMA R15, R27, R47, R19 ;  /* 0x0000002f1b0f7223 */ /* 0x000fe20000000013 */
[----:B------:R-:W-:Y:S02]  /*74f0*/  MOV R16, UR52 ;  /* 0x0000003400107c02 */ /* 0x000fe40008000f00 */
[----:B------:R-:W-:Y:S02]  /*7500*/  @P6 IADD3 R17, PT, PT, R20, 0x50, RZ ;  /* 0x0000005014116810 */ /* 0x000fe40007ffe0ff */
[----:B------:R1:W-:Y:S01]  /*7510*/  STS.128 [R59+0x2030], R12 ;  /* 0x0020300c3b007388 */ /* 0x0003e20000000c00 */
[----:B------:R-:W-:Y:S02]  /*7520*/  LEA R0, R73, UR43, 0x3 ;  /* 0x0000002b49007c11 */ /* 0x000fe4000f8e18ff */
[----:B------:R-:W-:Y:S01]  /*7530*/  @P6 PRMT R16, R16, 0x654, R17 ;  /* 0x0000065410106816 */ /* 0x000fe20000000011 */
[----:B------:R-:W-:Y:S01]  /*7540*/  @!PT LDS RZ, [RZ] ;  /* 0x00000000fffff984 */ /* 0x000fe20000000800 */
[----:B------:R-:W-:Y:S01]  /*7550*/  @!PT LDS RZ, [RZ] ;  /* 0x00000000fffff984 */ /* 0x000fe20000000800 */
[----:B------:R-:W-:Y:S01]  /*7560*/  @!PT LDS RZ, [RZ] ;  /* 0x00000000fffff984 */ /* 0x000fe20000000800 */
[----:B------:R-:W-:Y:S01]  /*7570*/  @!PT LDS RZ, [RZ] ;  /* 0x00000000fffff984 */ /* 0x000fe20000000800 */
[----:B------:R2:W-:Y:S06]  /*7580*/  MEMBAR.ALL.CTA ;  /* 0x0000000000007992 */ /* 0x0005ec0000008000 */
[----:B--2---:R-:W2:Y:S01]  /*7590*/  FENCE.VIEW.ASYNC.S ;  /* 0x00000000000073c6 */ /* 0x004ea20000000000 */
[----:B------:R-:W-:Y:S01]  /*75a0*/  @P6 SHF.L.U32 R2, RZ, 0x1f, RZ ;  /* 0x0000001fff026819 */ /* 0x000fe200000006ff */
[----:B--2---:R-:W-:Y:S06]  /*75b0*/  BAR.SYNC.DEFER_BLOCKING 0x1, 0x80 ;  /* 0x0042000000007b1d */ /* 0x004fec0000010000 */
[----:B------:R-:W-:Y:S05]  /*75c0*/  @P0 BRA `(.L_x_118) ;  /* 0x0000000000240947 */ /* 0x000fea0003800000 */
[----:B------:R-:W-:Y:S02]  /*75d0*/  UIADD3 UR4, UP0, UPT, UR54, 0x680, URZ ;  /* 0x0000068036047890 */ /* 0x000fe4000ff1e0ff */
[----:B------:R-:W-:Y:S02]  /*75e0*/  UIADD3 UR9, UPT, UPT, UR49, 0x10, URZ ;  /* 0x0000001031097890 */ /* 0x000fe4000fffe0ff */
[----:B------:R-:W-:Y:S02]  /*75f0*/  UIADD3 UR8, UPT, UPT, UR43, 0x2200, URZ ;  /* 0x000022002b087890 */ /* 0x000fe4000fffe0ff */
[----:B------:R-:W-:Y:S01]  /*7600*/  UIADD3.X UR5, UPT, UPT, URZ, UR55, URZ, UP0, !UPT ;  /* 0x00000037ff057290 */ /* 0x000fe200087fe4ff */
[----:B------:R-:W-:Y:S01]  /*7610*/  UMOV UR10, UR50 ;  /* 0x00000032000a7c82 */ /* 0x000fe20008000000 */
[----:B------:R-:W-:Y:S07]  /*7620*/  UMOV UR11, UR36 ;  /* 0x00000024000b7c82 */ /* 0x000fee0008000000 */
[----:B------:R2:W-:Y:S01]  /*7630*/  UTMASTG.3D [UR8], [UR4] ;  /* 0x00000008040073b5 */ /* 0x0005e20008010000 */
[----:B------:R0:W-:Y:S01]  /*7640*/  UTMACMDFLUSH ;  /* 0x00000000000079b7 */ /* 0x0001e20000000000 */
[----:B--2---:R-:W-:Y:S04]  /*7650*/  DEPBAR.LE SB0, 0x1 ;  /* 0x000080400000791a */ /* 0x004fe80000000000 */
.L_x_118:
[----:B------:R-:W-:Y:S05]  /*7660*/  BSYNC.RECONVERGENT B0 ;  /* 0x0000000000007941 */ /* 0x000fea0003800200 */
.L_x_117:
[----:B------:R-:W-:Y:S01]  /*7670*/  BAR.SYNC.DEFER_BLOCKING 0x1, 0x80 ;  /* 0x0042000000007b1d */ /* 0x000fe20000010000 */
[----:B------:R-:W-:Y:S04]  /*7680*/  UIADD3 UR4, UPT, UPT, UR47, 0x1, URZ ;  /* 0x000000012f047890 */ /* 0x000fe8000fffe0ff */
[----:B------:R-:W-:Y:S04]  /*7690*/  UISETP.NE.AND UP0, UPT, UR4, 0x4, UPT ;  /* 0x000000040400788c */ /* 0x000fe8000bf05270 */
[----:B------:R-:W-:Y:S01]  /*76a0*/  USEL UR46, UR4, URZ, UP0 ;  /* 0x000000ff042e7287 */ /* 0x000fe20008000000 */
[----:B------:R2:W-:Y:S01]  /*76b0*/  @P6 SYNCS.ARRIVE.TRANS64.RED.A1T0 RZ, [R16+URZ], RZ ;  /* 0x000000ff10ff69a7 */ /* 0x0005e200081004ff */
[----:B------:R-:W-:Y:S01]  /*76c0*/  BSSY B1, `(.L_x_119) ;  /* 0x0000017000017945 */ /* 0x000fe20003800000 */
[----:B------:R-:W4:Y:S02]  /*76d0*/  @P6 SYNCS.PHASECHK.TRANS64.TRYWAIT P0, [R0+URZ+0x30], R2 ;  /* 0x00003002000065a7 */ /* 0x000f2400080011ff */
[----:B----4-:R-:W-:Y:S01]  /*76e0*/  @P6 SEL R74, RZ, 0x1, !P0 ;  /* 0x00000001ff4a6807 */ /* 0x010fe20004000000 */
[----:B--2---:R-:W-:Y:S06]  /*76f0*/  @!P6 BRA `(.L_x_120) ;  /* 0x00000000004ce947 */ /* 0x004fec0003800000 */
        /* <DEDUP_REMOVED lines=9> */
[----:B------:R-:W-:Y:S04]  /*7790*/  SHF.L.U32 R6, RZ, 0x1f, RZ ;  /* 0x0000001fff067819 */ /* 0x000fe800000006ff */
[----:B------:R-:W1:Y:S02]  /*77a0*/  SYNCS.PHASECHK.TRANS64.TRYWAIT P0, [R0+URZ+0x30], R6 ;  /* 0x00003006000075a7 */ /* 0x000e6400080011ff */
[----:B-1----:R-:W-:Y:S05]  /*77b0*/  @!P0 BRA `(.L_x_123) ;  /* 0x0000003800f08947 */ /* 0x002fea0003800000 */
.L_x_122:
[----:B------:R-:W-:Y:S05]  /*77c0*/  BSYNC B0 ;  /* 0x0000000000007941 */ /* 0x000fea0003800000 */
.L_x_121:
[----:B------:R-:W-:Y:S02]  /*77d0*/  ISETP.NE.AND P0, PT, R75, RZ, PT ;  /* 0x000000ff4b00720c */ /* 0x000fe40003f05270 */
[----:B------:R-:W-:Y:S11]  /*77e0*/  IADD3 R73, PT, PT, R73, 0x1, RZ ;  /* 0x0000000149497810 */ /* 0x000ff60007ffe0ff */
[----:B------:R2:W4:Y:S04]  /*77f0*/  @P0 LDS.128 R32, [R5] ;  /* 0x0000000005200984 */ /* 0x0005280000000c00 */
[----:B------:R2:W1:Y:S04]  /*7800*/  @P0 LDS.128 R36, [R4+0x10] ;  /* 0x0000100004240984 */ /* 0x0004680000000c00 */
[----:B------:R2:W1:Y:S04]  /*7810*/  @P0 LDS.128 R40, [R3+0x20] ;  /* 0x0000200003280984 */ /* 0x0004680000000c00 */
[----:B------:R2:W1:Y:S02]  /*7820*/  @P0 LDS.128 R44, [R2+0x30] ;  /* 0x00003000022c0984 */ /* 0x0004640000000c00 */
.L_x_120:
[----:B------:R-:W-:Y:S05]  /*7830*/  BSYNC B1 ;  /* 0x0000000000017941 */ /* 0x000fea0003800000 */
.L_x_119:
[----:B-1----:R-:W-:Y:S05]  /*7840*/  VIADD R0, R25, 0x20 ;  /* 0x0000002019007836 */ /* 0x002fea0000000000 */
[----:B------:R-:W-:Y:S04]  /*7850*/  SHF.R.U32.HI R0, RZ, 0x15, R0 ;  /* 0x00000015ff007819 */ /* 0x000fe80000011600 */
[----:B------:R-:W-:Y:S11]  /*7860*/  LOP3.LUT P0, RZ, R0, 0x3, R52, 0x48, !PT ;  /* 0x0000000300ff7812 */ /* 0x000ff60007804834 */
[----:B------:R-:W-:Y:S02]  /*7870*/  @!UPT UIADD3 URZ, UPT, UPT, URZ, URZ, URZ ;  /* 0x000000fffffff290 */ /* 0x000fe4000fffe0ff */
[----:B------:R-:W-:Y:S05]  /*7880*/  @!P0 BRA `(.L_x_124) ;  /* 0x0000000000408947 */ /* 0x000fea0003800000 */
[----:B------:R-:W1:Y:S01]  /*7890*/  LDCU.64 UR8, c[0x4][0x70] ;  /* 0x01000e00ff0877ac */ /* 0x000e620008000a00 */
[----:B--2---:R-:W-:Y:S01]  /*78a0*/  MOV R3, 0x0 ;  /* 0x0000000000037802 */ /* 0x004fe20000000f00 */
[----:B------:R-:W-:Y:S02]  /*78b0*/  HFMA2 R12, -RZ, RZ, 0, 5.9604644775390625e-08 ;  /* 0x00000001ff0c7431 */ /* 0x000fe400000001ff */
[----:B------:R-:W-:Y:S02]  /*78c0*/  IMAD.MOV.U32 R8, RZ, RZ, 0x192 ;  /* 0x00000192ff087424 */ /* 0x000fe400078e00ff */
[----:B------:R-:W-:Y:S01]  /*78d0*/  IMAD.MOV.U32 R13, RZ, RZ, RZ ;  /* 0x000000ffff0d7224 */ /* 0x000fe200078e00ff */
[----:B------:R-:W2:Y:S01]  /*78e0*/  LDCU.64 UR6, c[0x4][0x78] ;  /* 0x01000f00ff0677ac */ /* 0x000ea20008000a00 */
[----:B------:R-:W3:Y:S01]  /*78f0*/  LDC.64 R2, c[0x4][R3] ;  /* 0x0100000003027b82 */ /* 0x000ee20000000a00 */
        /* <DEDUP_REMOVED lines=9> */
.L_x_124:
[----:B------:R-:W-:Y:S05]  /*7990*/  WARPSYNC.ALL ;  /* 0x0000000000007948 */ /* 0x000fea0003800000 */
[----:B------:R-:W-:Y:S01]  /*79a0*/  R2UR UR4, R25 ;  /* 0x00000000190472ca */ /* 0x000fe200000e0000 */
[----:B------:R-:W-:Y:S01]  /*79b0*/  BSSY.RECONVERGENT B0, `(.L_x_125) ;  /* 0x0000040000007945 */ /* 0x000fe20003800200 */
[----:B------:R-:W-:Y:S02]  /*79c0*/  ISETP.NE.AND P6, PT, R71, RZ, PT ;  /* 0x000000ff4700720c */ /* 0x000fe40003fc5270 */
[----:B------:R-:W-:Y:S02]  /*79d0*/  ISETP.NE.AND P0, PT, R66, RZ, PT ;  /* 0x000000ff4200720c */ /* 0x000fe40003f05270 */
[----:B------:R-:W-:Y:S07]  /*79e0*/  MOV R20, UR46 ;  /* 0x0000002e00147c02 */ /* 0x000fee0008000f00 */
[----:B--2---:R-:W1:Y:S02]  /*79f0*/  LDTM.x16 R4, tmem[UR4+0x20] ;  /* 0x00002004000479ee */ /* 0x004e640008240000 */
[----:B------:R-:W-:Y:S01]  /*7a00*/  @P6 LEA R20, R20, UR43, 0x3 ;  /* 0x0000002b14146c11 */ /* 0x000fe2000f8e18ff */
[C---:B-1----:R-:W-:Y:S01]  /*7a10*/  FMUL R0, R24.reuse, R4 ;  /* 0x0000000418007220 */ /* 0x042fe20000400000 */
[C---:B------:R-:W-:Y:S01]  /*7a20*/  FMUL R2, R24.reuse, R5 ;  /* 0x0000000518027220 */ /* 0x040fe20000400000 */
[C---:B------:R-:W-:Y:S01]  /*7a30*/  FMUL R3, R24.reuse, R6 ;  /* 0x0000000618037220 */ /* 0x040fe20000400000 */
[C---:B------:R-:W-:Y:S01]  /*7a40*/  FMUL R7, R24.reuse, R7 ;  /* 0x0000000718077220 */ /* 0x040fe20000400000 */
[C---:B----4-:R-:W-:Y:S01]  /*7a50*/  FFMA R28, R27.reuse, R32, R0 ;  /* 0x000000201b1c7223 */ /* 0x050fe20000000000 */
        /* <DEDUP_REMOVED lines=53> */
.L_x_126:
[----:B------:R-:W-:Y:S05]  /*7db0*/  BSYNC.RECONVERGENT B0 ;  /* 0x0000000000007941 */ /* 0x000fea0003800200 */
.L_x_125:
[----:B------:R-:W-:Y:S01]  /*7dc0*/  BAR.SYNC.DEFER_BLOCKING 0x1, 0x80 ;  /* 0x0042000000007b1d */ /* 0x000fe20000010000 */
[----:B------:R-:W-:Y:S01]  /*7dd0*/  UIADD3 UR4, UPT, UPT, UR46, 0x1, URZ ;  /* 0x000000012e047890 */ /* 0x000fe2000fffe0ff */
[----:B------:R-:W-:Y:S03]  /*7de0*/  HFMA2 R76, -RZ, RZ, 0, 0 ;  /* 0x00000000ff4c7431 */ /* 0x000fe600000001ff */
        /* <DEDUP_REMOVED lines=19> */
.L_x_130:
[----:B------:R-:W-:Y:S05]  /*7f20*/  BSYNC B0 ;  /* 0x0000000000007941 */ /* 0x000fea0003800000 */
.L_x_129:
[----:B------:R-:W-:Y:S01]  /*7f30*/  ISETP.NE.AND P0, PT, R75, RZ, PT ;  /* 0x000000ff4b00720c */ /* 0x000fe20003f05270 */
[----:B------:R-:W-:Y:S11]  /*7f40*/  VIADD R73, R73, 0x1 ;  /* 0x0000000149497836 */ /* 0x000ff60000000000 */
[----:B------:R-:W-:Y:S01]  /*7f50*/  @!UPT UIADD3 URZ, UPT, UPT, URZ, URZ, URZ ;  /* 0x000000fffffff290 */ /* 0x000fe2000fffe0ff */
[----:B------:R2:W4:Y:S04]  /*7f60*/  @P0 LDS.128 R32, [R5] ;  /* 0x0000000005200984 */ /* 0x0005280000000c00 */
[----:B------:R2:W1:Y:S04]  /*7f70*/  @P0 LDS.128 R36, [R4+0x10] ;  /* 0x0000100004240984 */ /* 0x0004680000000c00 */
[----:B------:R2:W1:Y:S04]  /*7f80*/  @P0 LDS.128 R40, [R3+0x20] ;  /* 0x0000200003280984 */ /* 0x0004680000000c00 */
[----:B------:R2:W1:Y:S01]  /*7f90*/  @P0 LDS.128 R44, [R2+0x30] ;  /* 0x00003000022c0984 */ /* 0x0004620000000c00 */
[C---:B------:R-:W-:Y:S04]  /*7fa0*/  ISETP.NE.AND P0, PT, R73.reuse, 0x4, PT ;  /* 0x000000044900780c */ /* 0x040fe80003f05270 */
[----:B------:R-:W-:Y:S02]  /*7fb0*/  SEL R73, R73, RZ, P0 ;  /* 0x000000ff49497207 */ /* 0x000fe40000000000 */
[----:B------:R-:W-:Y:S02]  /*7fc0*/  SEL R76, RZ, 0x1, P0 ;  /* 0x00000001ff4c7807 */ /* 0x000fe40000000000 */
.L_x_128:
[----:B------:R-:W-:Y:S05]  /*7fd0*/  BSYNC B1 ;  /* 0x0000000000017941 */ /* 0x000fea0003800000 */
.L_x_127:
        /* <DEDUP_REMOVED lines=21> */
.L_x_132:
        /* <DEDUP_REMOVED lines=54> */
[----:B------:R-:W-:Y:S01]  /*8490*/  @P6 SHF.L.U32 R2, R76, 0x1f, RZ ;  /* 0x0000001f4c026819 */ /* 0x000fe200000006ff */
        /* <DEDUP_REMOVED lines=11> */
.L_x_134:
[----:B------:R-:W-:Y:S05]  /*8550*/  BSYNC.RECONVERGENT B0 ;  /* 0x0000000000007941 */ /* 0x000fea0003800200 */
.L_x_133:
        /* <DEDUP_REMOVED lines=18> */
[----:B------:R-:W-:Y:S04]  /*8680*/  SHF.L.U32 R6, R76, 0x1f, RZ ;  /* 0x0000001f4c067819 */ /* 0x000fe800000006ff */
[----:B------:R-:W1:Y:S02]  /*8690*/  SYNCS.PHASECHK.TRANS64.TRYWAIT P0, [R0+URZ+0x30], R6 ;  /* 0x00003006000075a7 */ /* 0x000e6400080011ff */
[----:B-1----:R-:W-:Y:S05]  /*86a0*/  @!P0 BRA `(.L_x_139) ;  /* 0x0000002c005c8947 */ /* 0x002fea0003800000 */
.L_x_138:
[----:B------:R-:W-:Y:S05]  /*86b0*/  BSYNC B0 ;  /* 0x0000000000007941 */ /* 0x000fea0003800000 */
.L_x_137:
[----:B------:R-:W-:Y:S01]  /*86c0*/  ISETP.NE.AND P0, PT, R75, RZ, PT ;  /* 0x000000ff4b00720c */ /* 0x000fe20003f05270 */
[----:B------:R-:W-:Y:S11]  /*86d0*/  VIADD R73, R73, 0x1 ;  /* 0x0000000149497836 */ /* 0x000ff60000000000 */
[----:B------:R-:W-:Y:S01]  /*86e0*/  @!UPT UIADD3 URZ, UPT, UPT, URZ, URZ, URZ ;  /* 0x000000fffffff290 */ /* 0x000fe2000fffe0ff */
[----:B------:R2:W4:Y:S04]  /*86f0*/  @P0 LDS.128 R32, [R5] ;  /* 0x0000000005200984 */ /* 0x0005280000000c00 */
[----:B------:R2:W2:Y:S04]  /*8700*/  @P0 LDS.128 R36, [R4+0x10] ;  /* 0x0000100004240984 */ /* 0x0004a80000000c00 */
[----:B------:R2:W2:Y:S04]  /*8710*/  @P0 LDS.128 R40, [R3+0x20] ;  /* 0x0000200003280984 */ /* 0x0004a80000000c00 */
[----:B------:R2:W2:Y:S01]  /*8720*/  @P0 LDS.128 R44, [R2+0x30] ;  /* 0x00003000022c0984 */ /* 0x0004a20000000c00 */
[C---:B------:R-:W-:Y:S04]  /*8730*/  ISETP.NE.AND P0, PT, R73.reuse, 0x4, PT ;  /* 0x000000044900780c */ /* 0x040fe80003f05270 */
[----:B-1----:R-:W-:Y:S02]  /*8740*/  SEL R0, RZ, 0x1, P0 ;  /* 0x00000001ff007807 */ /* 0x002fe40000000000 */
[----:B------:R-:W-:Y:S02]  /*8750*/  SEL R73, R73, RZ, P0 ;  /* 0x000000ff49497207 */ /* 0x000fe40000000000 */
[----:B------:R-:W-:Y:S02]  /*8760*/  LOP3.LUT R76, R76, R0, RZ, 0x3c, !PT ;  /* 0x000000004c4c7212 */ /* 0x000fe400078e3cff */
.L_x_136:
[----:B------:R-:W-:Y:S05]  /*8770*/  BSYNC B1 ;  /* 0x0000000000017941 */ /* 0x000fea0003800000 */
.L_x_135:
[----:B------:R-:W-:Y:S05]  /*8780*/  VIADD R0, R25, 0x40 ;  /* 0x0000004019007836 */ /* 0x000fea0000000000 */
[----:B------:R-:W-:Y:S04]  /*8790*/  SHF.R.U32.HI R0, RZ, 0x15, R0 ;  /* 0x00000015ff007819 */ /* 0x000fe80000011600 */
[----:B------:R-:W-:Y:S11]  /*87a0*/  LOP3.LUT P0, RZ, R0, 0x3, R52, 0x48, !PT ;  /* 0x0000000300ff7812 */ /* 0x000ff60007804834 */
[----:B------:R-:W-:Y:S02]  /*87b0*/  @!UPT UIADD3 URZ, UPT, UPT, URZ, URZ, URZ ;  /* 0x000000fffffff290 */ /* 0x000fe4000fffe0ff */
[----:B------:R-:W-:Y:S05]  /*87c0*/  @!P0 BRA `(.L_x_140) ;  /* 0x0000000000408947 */ /* 0x000fea0003800000 */
[----:B------:R-:W5:Y:S01]  /*87d0*/  LDCU.64 UR8, c[0x4][0x70] ;  /* 0x01000e00ff0877ac */ /* 0x000f620008000a00 */
[----:B--2---:R-:W-:Y:S01]  /*87e0*/  MOV R3, 0x0 ;  /* 0x0000000000037802 */ /* 0x004fe20000000f00 */
[----:B-1----:R-:W-:Y:S02]  /*87f0*/  HFMA2 R12, -RZ, RZ, 0, 5.9604644775390625e-08 ;  /* 0x00000001ff0c7431 */ /* 0x002fe400000001ff */
[----:B------:R-:W-:Y:S02]  /*8800*/  IMAD.MOV.U32 R8, RZ, RZ, 0x192 ;  /* 0x00000192ff087424 */ /* 0x000fe400078e00ff */
[----:B------:R-:W-:Y:S01]  /*8810*/  IMAD.MOV.U32 R13, RZ, RZ, RZ ;  /* 0x000000ffff0d7224 */ /* 0x000fe200078e00ff */
[----:B------:R-:W1:Y:S01]  /*8820*/  LDCU.64 UR6, c[0x4][0x78] ;  /* 0x01000f00ff0677ac */ /* 0x000e620008000a00 */
[----:B------:R-:W2:Y:S01]  /*8830*/  LDC.64 R2, c[0x4][R3] ;  /* 0x0100000003027b82 */ /* 0x000ea20000000a00 */
[----:B------:R-:W3:Y:S01]  /*8840*/  LDCU.64 UR4, c[0x4][0x10] ;  /* 0x01000200ff0477ac */ /* 0x000ee20008000a00 */
[----:B-----5:R-:W-:Y:S01]  /*8850*/  MOV R5, UR9 ;  /* 0x0000000900057c02 */ /* 0x020fe20008000f00 */
[----:B------:R-:W-:Y:S01]  /*8860*/  IMAD.U32 R4, RZ, RZ, UR8 ;  /* 0x00000008ff047e24 */ /* 0x000fe2000f8e00ff */
[----:B-1----:R-:W-:Y:S01]  /*8870*/  MOV R7, UR7 ;  /* 0x0000000700077c02 */ /* 0x002fe20008000f00 */
[----:B------:R-:W-:Y:S01]  /*8880*/  IMAD.U32 R6, RZ, RZ, UR6 ;  /* 0x00000006ff067e24 */ /* 0x000fe2000f8e00ff */
[----:B---3--:R-:W-:Y:S01]  /*8890*/  MOV R11, UR5 ;  /* 0x00000005000b7c02 */ /* 0x008fe20008000f00 */
[----:B------:R-:W-:Y:S02]  /*88a0*/  IMAD.U32 R10, RZ, RZ, UR4 ;  /* 0x00000004ff0a7e24 */ /* 0x000fe4000f8e00ff */
[----:B------:R-:W-:Y:S07]  /*88b0*/  LEPC R20, `(.L_x_140) ;  /* 0x000000001014794e */ /* 0x000fee0000000000 */
[----:B--2-4-:R-:W-:Y:S05]  /*88c0*/  CALL.ABS.NOINC R2 ;  /* 0x0000000002007343 */ /* 0x014fea0003c00000 */
.L_x_140:
[----:B------:R-:W-:Y:S05]  /*88d0*/  WARPSYNC.ALL ;  /* 0x0000000000007948 */ /* 0x000fea0003800000 */
[----:B------:R-:W-:Y:S01]  /*88e0*/  R2UR UR4, R25 ;  /* 0x00000000190472ca */ /* 0x000fe200000e0000 */
[----:B------:R-:W-:Y:S01]  /*88f0*/  BSSY.RECONVERGENT B0, `(.L_x_141) ;  /* 0x0000043000007945 */ /* 0x000fe20003800200 */
[----:B------:R-:W-:Y:S02]  /*8900*/  ISETP.NE.AND P6, PT, R71, RZ, PT ;  /* 0x000000ff4700720c */ /* 0x000fe40003fc5270 */
[----:B------:R-:W-:Y:S02]  /*8910*/  ISETP.NE.AND P0, PT, R66, RZ, PT ;  /* 0x000000ff4200720c */ /* 0x000fe40003f05270 */
[----:B------:R-:W-:Y:S07]  /*8920*/  MOV R20, UR47 ;  /* 0x0000002f00147c02 */ /* 0x000fee0008000f00 */
[----:B-12---:R-:W1:Y:S02]  /*8930*/  LDTM.x16 R4, tmem[UR4+0x40] ;  /* 0x00004004000479ee */ /* 0x006e640008240000 */
        /* <DEDUP_REMOVED lines=50> */
[----:B------:R-:W-:Y:S02]  /*8c60*/  UIADD3 UR4, UPT, UPT, UR43, 0x200, URZ ;  /* 0x000002002b047890 */ /* 0x000fe4000fffe0ff */
[----:B------:R-:W-:Y:S01]  /*8c70*/  UIADD3 UR9, UPT, UPT, UR49, 0x40, URZ ;  /* 0x0000004031097890 */ /* 0x000fe2000fffe0ff */
[----:B------:R-:W-:Y:S01]  /*8c80*/  UMOV UR10, UR50 ;  /* 0x00000032000a7c82 */ /* 0x000fe20008000000 */
[----:B------:R-:W-:Y:S02]  /*8c90*/  UMOV UR11, UR36 ;  /* 0x00000024000b7c82 */ /* 0x000fe40008000000 */
        /* <DEDUP_REMOVED lines=8> */
.L_x_142:
[----:B------:R-:W-:Y:S05]  /*8d20*/  BSYNC.RECONVERGENT B0 ;  /* 0x0000000000007941 */ /* 0x000fea0003800200 */
.L_x_141:
        /* <DEDUP_REMOVED lines=21> */
.L_x_146:
[----:B------:R-:W-:Y:S05]  /*8e80*/  BSYNC B0 ;  /* 0x0000000000007941 */ /* 0x000fea0003800000 */
.L_x_145:
        /* <DEDUP_REMOVED lines=11> */
.L_x_144:
[----:B------:R-:W-:Y:S05]  /*8f40*/  BSYNC B1 ;  /* 0x0000000000017941 */ /* 0x000fea0003800000 */
.L_x_143:
        /* <DEDUP_REMOVED lines=21> */
.L_x_148:
        /* <DEDUP_REMOVED lines=66> */
.L_x_150:
[----:B------:R-:W-:Y:S05]  /*94c0*/  BSYNC.RECONVERGENT B0 ;  /* 0x0000000000007941 */ /* 0x000fea0003800200 */
.L_x_149:
        /* <DEDUP_REMOVED lines=21> */
.L_x_154:
[----:B------:R-:W-:Y:S05]  /*9620*/  BSYNC B0 ;  /* 0x0000000000007941 */ /* 0x000fea0003800000 */
.L_x_153:
        /* <DEDUP_REMOVED lines=11> */
.L_x_152:
[----:B------:R-:W-:Y:S05]  /*96e0*/  BSYNC B1 ;  /* 0x0000000000017941 */ /* 0x000fea0003800000 */
.L_x_151:
        /* <DEDUP_REMOVED lines=21> */
.L_x_156:
        /* <DEDUP_REMOVED lines=66> */
.L_x_158:
[----:B------:R-:W-:Y:S05]  /*9c60*/  BSYNC.RECONVERGENT B0 ;  /* 0x0000000000007941 */ /* 0x000fea0003800200 */
.L_x_157:
        /* <DEDUP_REMOVED lines=21> */
.L_x_162:
[----:B------:R-:W-:Y:S05]  /*9dc0*/  BSYNC B0 ;  /* 0x0000000000007941 */ /* 0x000fea0003800000 */
.L_x_161:
[----:B------:R-:W-:Y:S11]  /*9dd0*/  ISETP.NE.AND P0, PT, R75, RZ, PT ;  /* 0x000000ff4b00720c */ /* 0x000ff60003f05270 */
[----:B------:R-:W-:Y:S02]  /*9de0*/  @!UPT UIADD3 URZ, UPT, UPT, URZ, URZ, URZ ;  /* 0x000000fffffff290 */ /* 0x000fe4000fffe0ff */
[----:B------:R2:W4:Y:S04]  /*9df0*/  @P0 LDS.128 R32, [R4] ;  /* 0x0000000004200984 */ /* 0x0005280000000c00 */
[----:B------:R2:W1:Y:S04]  /*9e00*/  @P0 LDS.128 R36, [R3+0x10] ;  /* 0x0000100003240984 */ /* 0x0004680000000c00 */
[----:B------:R2:W1:Y:S04]  /*9e10*/  @P0 LDS.128 R40, [R2+0x20] ;  /* 0x0000200002280984 */ /* 0x0004680000000c00 */
[----:B------:R2:W1:Y:S02]  /*9e20*/  @P0 LDS.128 R44, [R73+0x30] ;  /* 0x00003000492c0984 */ /* 0x0004640000000c00 */
.L_x_160:
[----:B------:R-:W-:Y:S05]  /*9e30*/  BSYNC B1 ;  /* 0x0000000000017941 */ /* 0x000fea0003800000 */
.L_x_159:
        /* <DEDUP_REMOVED lines=21> */
.L_x_164:
[----:B------:R-:W-:Y:S01]  /*9f90*/  ISETP.NE.AND P0, PT, R66, RZ, PT ;  /* 0x000000ff4200720c */ /* 0x000fe20003f05270 */
[----:B------:R-:W-:Y:S05]  /*9fa0*/  WARPSYNC.ALL ;  /* 0x0000000000007948 */ /* 0x000fea0003800000 */
[----:B------:R-:W-:Y:S01]  /*9fb0*/  R2UR UR4, R25 ;  /* 0x00000000190472ca */ /* 0x000fe200000e0000 */
[----:B------:R-:W-:Y:S11]  /*9fc0*/  BSSY.RECONVERGENT B0, `(.L_x_165) ;  /* 0x000003e000007945 */ /* 0x000ff60003800200 */
[----:B------:R-:W-:Y:S01]  /*9fd0*/  @!UPT UIADD3 URZ, UPT, UPT, URZ, URZ, URZ ;  /* 0x000000fffffff290 */ /* 0x000fe2000fffe0ff */
[----:B--2---:R-:W1:Y:S01]  /*9fe0*/  LDTM.x16 R4, tmem[UR4+0x70] ;  /* 0x00007004000479ee */ /* 0x004e620008240000 */
[----:B------:R-:W-:Y:S01]  /*9ff0*/  R2UR UR4, R72 ;  /* 0x00000000480472ca */ /* 0x000fe200000e0000 */
[----:B------:R-:W-:Y:S11]  /*a000*/  NOP ;  /* 0x0000000000007918 */ /* 0x000ff60000000000 */
[----:B------:R-:W-:Y:S01]  /*a010*/  @!UPT UIADD3 URZ, UPT, UPT, URZ, URZ, URZ ;  /* 0x000000fffffff290 */ /* 0x000fe2000fffe0ff */
[----:B------:R-:W-:Y:S04]  /*a020*/  UIADD3 UR4, UPT, UPT, UR4, 0xc0, URZ ;  /* 0x000000c004047890 */ /* 0x000fe8000fffe0ff */
[----:B------:R-:W-:Y:S01]  /*a030*/  UPRMT UR4, UR52, 0x654, UR4 ;  /* 0x0000065434047896 */ /* 0x000fe20008000004 */
[C---:B-1----:R-:W-:Y:S01]  /*a040*/  FMUL R0, R24.reuse, R4 ;  /* 0x0000000418007220 */ /* 0x042fe20000400000 */
[C---:B------:R-:W-:Y:S01]  /*a050*/  FMUL R2, R24.reuse, R5 ;  /* 0x0000000518027220 */ /* 0x040fe20000400000 */
[C---:B------:R-:W-:Y:S06]  /*a060*/  FMUL R3, R24.reuse, R6 ;  /* 0x0000000618037220 */ /* 0x040fec0000400000 */
[----:B------:R-:W-:Y:S01]  /*a070*/  SYNCS.ARRIVE.TRANS64.RED.A1T0 RZ, [UR4], RZ ;  /* 0x000000ffffff79a7 */ /* 0x000fe20008100404 */
[C---:B----4-:R-:W-:Y:S01]  /*a080*/  FFMA R28, R27.reuse, R32, R0 ;  /* 0x000000201b1c7223 */ /* 0x050fe20000000000 */
[C---:B------:R-:W-:Y:S01]  /*a090*/  FFMA R29, R27.reuse, R33, R2 ;  /* 0x000000211b1d7223 */ /* 0x040fe20000000002 */
        /* <DEDUP_REMOVED lines=48> */
.L_x_166:
[----:B------:R-:W-:Y:S05]  /*a3a0*/  BSYNC.RECONVERGENT B0 ;  /* 0x0000000000007941 */ /* 0x000fea0003800200 */
.L_x_165:
[----:B------:R-:W-:Y:S01]  /*a3b0*/  BAR.SYNC.DEFER_BLOCKING 0x1, 0x80 ;  /* 0x0042000000007b1d */ /* 0x000fe20000010000 */
[----:B------:R-:W-:Y:S01]  /*a3c0*/  UISETP.NE.AND UP0, UPT, UR53, -0x8, UPT ;  /* 0xfffffff83500788c */ /* 0x000fe2000bf05270 */
[----:B------:R-:W-:Y:S08]  /*a3d0*/  IADD3 R22, PT, PT, R22, 0x1, RZ ;  /* 0x0000000116167810 */ /* 0x000ff00007ffe0ff */
[----:B------:R-:W-:Y:S05]  /*a3e0*/  BRA.U !UP0, `(.L_x_167) ;  /* 0x0000000108287547 */ /* 0x000fea000b800000 */
[----:B------:R-:W-:Y:S01]  /*a3f0*/  ISETP.NE.AND P0, PT, R71, RZ, PT ;  /* 0x000000ff4700720c */ /* 0x000fe20003f05270 */
[----:B------:R-:W-:Y:S01]  /*a400*/  IMAD.U32 R2, RZ, RZ, UR47 ;  /* 0x0000002fff027e24 */ /* 0x000fe2000f8e00ff */
[----:B------:R-:W-:Y:S01]  /*a410*/  UIADD3 UR4, UPT, UPT, UR47, 0x1, URZ ;  /* 0x000000012f047890 */ /* 0x000fe2000fffe0ff */
[----:B------:R-:W-:Y:S03]  /*a420*/  IMAD.U32 R0, RZ, RZ, UR52 ;  /* 0x00000034ff007e24 */ /* 0x000fe6000f8e00ff */
[----:B------:R-:W-:Y:S04]  /*a430*/  UISETP.NE.AND UP0, UPT, UR4, 0x4, UPT ;  /* 0x000000040400788c */ /* 0x000fe8000bf05270 */
[----:B------:R-:W-:Y:S03]  /*a440*/  USEL UR47, UR4, URZ, UP0 ;  /* 0x000000ff042f7287 */ /* 0x000fe60008000000 */
[----:B------:R-:W-:Y:S05]  /*a450*/  @P0 LEA R2, R2, UR43, 0x3 ;  /* 0x0000002b02020c11 */ /* 0x000fea000f8e18ff */
[----:B------:R-:W-:Y:S05]  /*a460*/  @P0 VIADD R2, R2, 0x50 ;  /* 0x0000005002020836 */ /* 0x000fea0000000000 */
[----:B------:R-:W-:Y:S04]  /*a470*/  @P0 PRMT R0, R0, 0x654, R2 ;  /* 0x0000065400000816 */ /* 0x000fe80000000002 */
[----:B------:R2:W-:Y:S03]  /*a480*/  @P0 SYNCS.ARRIVE.TRANS64.RED.A1T0 RZ, [R0+URZ], RZ ;  /* 0x000000ff00ff09a7 */ /* 0x0005e600081004ff */
.L_x_167:
[----:B------:R-:W-:Y:S01]  /*a490*/  R2UR UR6, R70 ;  /* 0x00000000460672ca */ /* 0x000fe200000e0000 */
[----:B------:R-:W-:Y:S01]  /*a4a0*/  UIADD3 UR53, UPT, UPT, UR53, 0x8, URZ ;  /* 0x0000000835357890 */ /* 0x000fe2000fffe0ff */
[----:B------:R-:W-:Y:S02]  /*a4b0*/  R2UR UR5, R53 ;  /* 0x00000000350572ca */ /* 0x000fe400000e0000 */
[----:B------:R-:W-:Y:S02]  /*a4c0*/  R2UR UR4, R54 ;  /* 0x00000000360472ca */ /* 0x000fe400000e0000 */
[----:B------:R-:W-:Y:S02]  /*a4d0*/  R2UR UR36, R69 ;  /* 0x00000000452472ca */ /* 0x000fe400000e0000 */
[----:B------:R-:W-:Y:S02]  /*a4e0*/  ISETP.NE.AND P0, PT, R58, 0x2, PT ;  /* 0x000000023a00780c */ /* 0x000fe40003f05270 */
[----:B------:R-:W-:Y:S02]  /*a4f0*/  ISETP.NE.AND P1, PT, R22, 0x4, PT ;  /* 0x000000041600780c */ /* 0x000fe40003f25270 */
[----:B------:R-:W-:Y:S01]  /*a500*/  SEL R2, RZ, 0x1, P0 ;  /* 0x00000001ff027807 */ /* 0x000fe20000000000 */
[----:B------:R-:W-:Y:S01]  /*a510*/  UISETP.NE.AND UP0, UPT, UR6, URZ, UPT ;  /* 0x000000ff0600728c */ /* 0x000fe2000bf05270 */
[----:B--2---:R-:W-:Y:S01]  /*a520*/  SEL R0, RZ, 0x1, P1 ;  /* 0x00000001ff007807 */ /* 0x004fe20000800000 */
[----:B------:R-:W-:Y:S01]  /*a530*/  UIADD3 UR20, UPT, UPT, UR37, UR5, URZ ;  /* 0x0000000525147290 */ /* 0x000fe2000fffe0ff */
[----:B------:R-:W-:Y:S01]  /*a540*/  LOP3.LUT R60, R60, R2, RZ, 0x3c, !PT ;  /* 0x000000023c3c7212 */ /* 0x000fe200078e3cff */
[----:B------:R-:W-:Y:S01]  /*a550*/  UIADD3 UR16, UPT, UPT, UR38, UR4, URZ ;  /* 0x0000000426107290 */ /* 0x000fe2000fffe0ff */
[----:B------:R-:W-:Y:S02]  /*a560*/  LOP3.LUT R61, R61, R0, RZ, 0x3c, !PT ;  /* 0x000000003d3d7212 */ /* 0x000fe400078e3cff */
[----:B------:R-:W-:Y:S02]  /*a570*/  SEL R58, R58, RZ, P0 ;  /* 0x000000ff3a3a7207 */ /* 0x000fe40000000000 */
[----:B------:R-:W-:Y:S01]  /*a580*/  SEL R22, R22, RZ, P1 ;  /* 0x000000ff16167207 */ /* 0x000fe20000800000 */
[----:B------:R-:W-:Y:S06]  /*a590*/  BRA.U UP0, `(.L_x_168) ;  /* 0xffffffb500287547 */ /* 0x000fec000b83ffff */
[----:B------:R-:W-:-:S13]  /*a5a0*/  R2UR UR4, R55 ;  /* 0x00000000370472ca */ /* 0x000fda00000e0000 */
[----:B------:R-:W-:-:S09]  /*a5b0*/  UISETP.NE.AND UP0, UPT, UR4, URZ, UPT ;  /* 0x000000ff0400728c */ /* 0x000fd2000bf05270 */
[----:B------:R-:W-:Y:S05]  /*a5c0*/  BRA.U !UP0, `(.L_x_169) ;  /* 0x0000000108487547 */ /* 0x000fea000b800000 */
[----:B------:R-:W2:Y:S02]  /*a5d0*/  LDCU.64 UR4, c[0x0][0x890] ;  /* 0x00011200ff0477ac */ /* 0x000ea40008000a00 */
[----:B--2---:R-:W-:-:S04]  /*a5e0*/  UISETP.NE.U32.AND UP0, UPT, UR4, URZ, UPT ;  /* 0x000000ff0400728c */ /* 0x004fc8000bf05070 */
[----:B------:R-:W-:-:S09]  /*a5f0*/  UISETP.NE.AND.EX UP0, UPT, UR5, URZ, UPT, UP0 ;  /* 0x000000ff0500728c */ /* 0x000fd2000bf05300 */
[----:B------:R-:W-:Y:S05]  /*a600*/  BRA.U UP0, `(.L_x_170) ;  /* 0x00000001000c7547 */ /* 0x000fea000b800000 */
[----:B------:R-:W-:-:S13]  /*a610*/  FSETP.NEU.AND P0, PT, R27, RZ, PT ;  /* 0x000000ff1b00720b */ /* 0x000fda0003f0d000 */
[----:B------:R-:W-:Y:S05]  /*a620*/  @!P0 EXIT ;  /* 0x000000000000894d */ /* 0x000fea0003800000 */
[----:B------:R-:W-:Y:S05]  /*a630*/  BRA `(.L_x_169) ;  /* 0x00000000002c7947 */ /* 0x000fea0003800000 */
.L_x_170:
[----:B------:R-:W-:Y:S01]  /*a640*/  ISETP.NE.AND P0, PT, R57, RZ, PT ;  /* 0x000000ff3900720c */ /* 0x000fe20003f05270 */
[----:B------:R-:W-:-:S12]  /*a650*/  BSSY.RECONVERGENT B0, `(.L_x_169) ;  /* 0x0000009000007945 */ /* 0x000fd80003800200 */
[----:B------:R-:W-:Y:S05]  /*a660*/  @P0 BRA `(.L_x_171) ;  /* 0x0000000000140947 */ /* 0x000fea0003800000 */
[----:B------:R-:W2:Y:S02]  /*a670*/  LDCU.64 UR4, c[0x0][0x888] ;  /* 0x00011100ff0477ac */ /* 0x000ea40008000a00 */
[----:B--2---:R-:W-:-:S04]  /*a680*/  ISETP.NE.U32.AND P0, PT, RZ, UR4, PT ;  /* 0x00000004ff007c0c */ /* 0x004fc8000bf05070 */
[----:B------:R-:W-:-:S13]  /*a690*/  ISETP.NE.AND.EX P0, PT, RZ, UR5, PT, P0 ;  /* 0x00000005ff007c0c */ /* 0x000fda000bf05300 */
[----:B------:R-:W-:Y:S05]  /*a6a0*/  @!P0 EXIT ;  /* 0x000000000000894d */ /* 0x000fea0003800000 */
[----:B------:R-:W-:Y:S05]  /*a6b0*/  BRA `(.L_x_172) ;  /* 0x0000000000087947 */ /* 0x000fea0003800000 */
.L_x_171:
[----:B------:R-:W-:-:S13]  /*a6c0*/  FSETP.NEU.AND P0, PT, R27, RZ, PT ;  /* 0x000000ff1b00720b */ /* 0x000fda0003f0d000 */
[----:B------:R-:W-:Y:S05]  /*a6d0*/  @!P0 EXIT ;  /* 0x000000000000894d */ /* 0x000fea0003800000 */
.L_x_172:
[----:B------:R-:W-:Y:S05]  /*a6e0*/  BSYNC.RECONVERGENT B0 ;  /* 0x0000000000007941 */ /* 0x000fea0003800200 */
.L_x_169:
[----:B------:R-:W-:Y:S01]  /*a6f0*/  ULEA UR4, UR47, UR43, 0x3 ;  /* 0x0000002b2f047291 */ /* 0x000fe2000f8e18ff */
[----:B------:R-:W-:-:S04]  /*a700*/  DEPBAR.LE SB0, 0x0 ;  /* 0x000080000000791a */ /* 0x000fc80000000000 */
[----:B------:R-:W-:-:S04]  /*a710*/  UIADD3 UR4, UPT, UPT, UR4, 0x50, URZ ;  /* 0x0000005004047890 */ /* 0x000fc8000fffe0ff */
[----:B------:R-:W-:-:S09]  /*a720*/  UPRMT UR4, UR52, 0x654, UR4 ;  /* 0x0000065434047896 */ /* 0x000fd20008000004 */
[----:B------:R-:W-:Y:S01]  /*a730*/  SYNCS.ARRIVE.TRANS64.RED.A1T0 RZ, [UR4], RZ ;  /* 0x000000ffffff79a7 */ /* 0x000fe20008100404 */
[----:B------:R-:W-:Y:S05]  /*a740*/  EXIT ;  /* 0x000000000000794d */ /* 0x000fea0003800000 */
.L_x_24:
[----:B--2---:R2:W3:Y:S02]  /*a750*/  SYNCS.PHASECHK.TRANS64.TRYWAIT P0, [R0+URZ+0xf0], R2 ;  /* 0x0000f002000075a7 */ /* 0x0044e400080011ff */
[----:B---3--:R-:W-:Y:S05]  /*a760*/  @!P0 NANOSLEEP.SYNCS 0x989680 ;  /* 0x009896800000895d */ /* 0x008fea0003900000 */
[----:B------:R-:W3:Y:S02]  /*a770*/  @!P0 SYNCS.PHASECHK.TRANS64 P0, [R0+URZ+0xf0], R2 ;  /* 0x0000f002000085a7 */ /* 0x000ee400080010ff */
[----:B---3--:R-:W-:Y:S05]  /*a780*/  @!P0 BRA `(.L_x_24) ;  /* 0xfffffffc00f08947 */ /* 0x008fea000383ffff */
[----:B------:R-:W-:Y:S05]  /*a790*/  BRA `(.L_x_173) ;  /* 0xffffff7000447947 */ /* 0x000fea000383ffff */
.L_x_27:
[----:B-1----:R-:W-:-:S07]  /*a7a0*/  MOV R0, UR33 ;  /* 0x0000002100007c02 */ /* 0x002fce0008000f00 */
.L_x_174:
[----:B-1----:R1:W2:Y:S02]  /*a7b0*/  SYNCS.PHASECHK.TRANS64.TRYWAIT P0, [R0+URZ+0x18], R3 ;  /* 0x00001803000075a7 */ /* 0x0022a400080011ff */
[----:B--2---:R-:W-:Y:S05]  /*a7c0*/  @!P0 NANOSLEEP.SYNCS 0x989680 ;  /* 0x009896800000895d */ /* 0x004fea0003900000 */
[----:B------:R-:W2:Y:S02]  /*a7d0*/  @!P0 SYNCS.PHASECHK.TRANS64 P0, [R0+URZ+0x18], R3 ;  /* 0x00001803000085a7 */ /* 0x000ea400080010ff */
[----:B--2---:R-:W-:Y:S05]  /*a7e0*/  @!P0 BRA `(.L_x_174) ;  /* 0xfffffffc00f08947 */ /* 0x004fea000383ffff */
[----:B------:R-:W-:Y:S05]  /*a7f0*/  BRA `(.L_x_26) ;  /* 0xffffff70008c7947 */ /* 0x000fea000383ffff */
.L_x_34:
[----:B-1----:R-:W-:-:S07]  /*a800*/  MOV R0, UR33 ;  /* 0x0000002100007c02 */ /* 0x002fce0008000f00 */
.L_x_175:
[----:B-1----:R1:W2:Y:S02]  /*a810*/  SYNCS.PHASECHK.TRANS64.TRYWAIT P0, [R0+URZ+0x18], R3 ;  /* 0x00001803000075a7 */ /* 0x0022a400080011ff */
[----:B--2---:R-:W-:Y:S05]  /*a820*/  @!P0 NANOSLEEP.SYNCS 0x989680 ;  /* 0x009896800000895d */ /* 0x004fea0003900000 */
[----:B------:R-:W2:Y:S02]  /*a830*/  @!P0 SYNCS.PHASECHK.TRANS64 P0, [R0+URZ+0x18], R3 ;  /* 0x00001803000085a7 */ /* 0x000ea400080010ff */
[----:B--2---:R-:W-:Y:S05]  /*a840*/  @!P0 BRA `(.L_x_175) ;  /* 0xfffffffc00f08947 */ /* 0x004fea000383ffff */
[----:B------:R-:W-:Y:S05]  /*a850*/  BRA `(.L_x_33) ;  /* 0xffffff7400807947 */ /* 0x000fea000383ffff */
.L_x_39:
[----:B-1----:R1:W2:Y:S02]  /*a860*/  SYNCS.PHASECHK.TRANS64.TRYWAIT P0, [R3+URZ+0x80], R0 ;  /* 0x00008000030075a7 */ /* 0x0022a400080011ff */
[----:B--2---:R-:W-:Y:S05]  /*a870*/  @!P0 NANOSLEEP.SYNCS 0x989680 ;  /* 0x009896800000895d */ /* 0x004fea0003900000 */
[----:B------:R-:W2:Y:S02]  /*a880*/  @!P0 SYNCS.PHASECHK.TRANS64 P0, [R3+URZ+0x80], R0 ;  /* 0x00008000030085a7 */ /* 0x000ea400080010ff */
[----:B--2---:R-:W-:Y:S05]  /*a890*/  @!P0 BRA `(.L_x_39) ;  /* 0xfffffffc00f08947 */ /* 0x004fea000383ffff */
[----:B------:R-:W-:Y:S05]  /*a8a0*/  BRA `(.L_x_176) ;  /* 0xffffff7800547947 */ /* 0x000fea000383ffff */
.L_x_43:
[----:B------:R-:W-:-:S07]  /*a8b0*/  MOV R0, UR4 ;  /* 0x0000000400007c02 */ /* 0x000fce0008000f00 */
.L_x_177:
[----:B-1----:R1:W2:Y:S02]  /*a8c0*/  SYNCS.PHASECHK.TRANS64.TRYWAIT P0, [R0+URZ], R2 ;  /* 0x00000002000075a7 */ /* 0x0022a400080011ff */
[----:B--2---:R-:W-:Y:S05]  /*a8d0*/  @!P0 NANOSLEEP.SYNCS 0x989680 ;  /* 0x009896800000895d */ /* 0x004fea0003900000 */
[----:B------:R-:W2:Y:S02]  /*a8e0*/  @!P0 SYNCS.PHASECHK.TRANS64 P0, [R0+URZ], R2 ;  /* 0x00000002000085a7 */ /* 0x000ea400080010ff */
[----:B--2---:R-:W-:Y:S05]  /*a8f0*/  @!P0 BRA `(.L_x_177) ;  /* 0xfffffffc00f08947 */ /* 0x004fea000383ffff */
[----:B------:R-:W-:Y:S05]  /*a900*/  BRA `(.L_x_178) ;  /* 0xffffff8000007947 */ /* 0x000fea000383ffff */
.L_x_44:
[----:B------:R-:W-:-:S07]  /*a910*/  MOV R0, UR5 ;  /* 0x0000000500007c02 */ /* 0x000fce0008000f00 */
.L_x_179:
[----:B-1----:R1:W2:Y:S02]  /*a920*/  SYNCS.PHASECHK.TRANS64.TRYWAIT P0, [R0+URZ], R2 ;  /* 0x00000002000075a7 */ /* 0x0022a400080011ff */
[----:B--2---:R-:W-:Y:S05]  /*a930*/  @!P0 NANOSLEEP.SYNCS 0x989680 ;  /* 0x009896800000895d */ /* 0x004fea0003900000 */
[----:B------:R-:W2:Y:S02]  /*a940*/  @!P0 SYNCS.PHASECHK.TRANS64 P0, [R0+URZ], R2 ;  /* 0x00000002000085a7 */ /* 0x000ea400080010ff */
[----:B--2---:R-:W-:Y:S05]  /*a950*/  @!P0 BRA `(.L_x_179) ;  /* 0xfffffffc00f08947 */ /* 0x004fea000383ffff */
[----:B------:R-:W-:Y:S05]  /*a960*/  BRA `(.L_x_180) ;  /* 0xffffff80000c7947 */ /* 0x000fea000383ffff */
.L_x_47:
[----:B-1----:R1:W2:Y:S02]  /*a970*/  SYNCS.PHASECHK.TRANS64.TRYWAIT P0, [R2+URZ+0xe0], R4 ;  /* 0x0000e004020075a7 */ /* 0x0022a400080011ff */
[----:B--2---:R-:W-:Y:S05]  /*a980*/  @!P0 NANOSLEEP.SYNCS 0x989680 ;  /* 0x009896800000895d */ /* 0x004fea0003900000 */
[----:B------:R-:W2:Y:S02]  /*a990*/  @!P0 SYNCS.PHASECHK.TRANS64 P0, [R2+URZ+0xe0], R4 ;  /* 0x0000e004020085a7 */ /* 0x000ea400080010ff */
[----:B--2---:R-:W-:Y:S05]  /*a9a0*/  @!P0 BRA `(.L_x_47) ;  /* 0xfffffffc00f08947 */ /* 0x004fea000383ffff */
[----:B------:R-:W-:Y:S05]  /*a9b0*/  BRA `(.L_x_181) ;  /* 0xffffff8000687947 */ /* 0x000fea000383ffff */
.L_x_48:
[----:B------:R-:W-:-:S07]  /*a9c0*/  MOV R2, UR4 ;  /* 0x0000000400027c02 */ /* 0x000fce0008000f00 */
.L_x_182:
[----:B-1----:R1:W2:Y:S02]  /*a9d0*/  SYNCS.PHASECHK.TRANS64.TRYWAIT P0, [R2+URZ+0x90], R5 ;  /* 0x00009005020075a7 */ /* 0x0022a400080011ff */
[----:B--2---:R-:W-:Y:S05]  /*a9e0*/  @!P0 NANOSLEEP.SYNCS 0x989680 ;  /* 0x009896800000895d */ /* 0x004fea0003900000 */
[----:B------:R-:W2:Y:S02]  /*a9f0*/  @!P0 SYNCS.PHASECHK.TRANS64 P0, [R2+URZ+0x90], R5 ;  /* 0x00009005020085a7 */ /* 0x000ea400080010ff */
[----:B--2---:R-:W-:Y:S05]  /*aa00*/  @!P0 BRA `(.L_x_182) ;  /* 0xfffffffc00f08947 */ /* 0x004fea000383ffff */
[----:B------:R-:W-:Y:S05]  /*aa10*/  BRA `(.L_x_183) ;  /* 0xffffff8000787947 */ /* 0x000fea000383ffff */
.L_x_49:
[----:B-1----:R1:W2:Y:S02]  /*aa20*/  SYNCS.PHASECHK.TRANS64.TRYWAIT P1, [R2+URZ+0x80], R4 ;  /* 0x00008004020075a7 */ /* 0x0022a400080211ff */
[----:B--2---:R-:W-:Y:S05]  /*aa30*/  @!P1 NANOSLEEP.SYNCS 0x989680 ;  /* 0x009896800000995d */ /* 0x004fea0003900000 */
[----:B------:R-:W2:Y:S02]  /*aa40*/  @!P1 SYNCS.PHASECHK.TRANS64 P1, [R2+URZ+0x80], R4 ;  /* 0x00008004020095a7 */ /* 0x000ea400080210ff */
[----:B--2---:R-:W-:Y:S05]  /*aa50*/  @!P1 BRA `(.L_x_49) ;  /* 0xfffffffc00f09947 */ /* 0x004fea000383ffff */
[----:B------:R-:W-:Y:S05]  /*aa60*/  BRA `(.L_x_184) ;  /* 0xffffff8000a87947 */ /* 0x000fea000383ffff */
.L_x_52:
[----:B------:R-:W-:-:S07]  /*aa70*/  MOV R0, UR4 ;  /* 0x0000000400007c02 */ /* 0x000fce0008000f00 */
.L_x_185:
[----:B-1----:R1:W2:Y:S02]  /*aa80*/  SYNCS.PHASECHK.TRANS64.TRYWAIT P0, [R0+URZ+0x90], R2 ;  /* 0x00009002000075a7 */ /* 0x0022a400080011ff */
[----:B--2---:R-:W-:Y:S05]  /*aa90*/  @!P0 NANOSLEEP.SYNCS 0x989680 ;  /* 0x009896800000895d */ /* 0x004fea0003900000 */
[----:B------:R-:W2:Y:S02]  /*aaa0*/  @!P0 SYNCS.PHASECHK.TRANS64 P0, [R0+URZ+0x90], R2 ;  /* 0x00009002000085a7 */ /* 0x000ea400080010ff */
[----:B--2---:R-:W-:Y:S05]  /*aab0*/  @!P0 BRA `(.L_x_185) ;  /* 0xfffffffc00f08947 */ /* 0x004fea000383ffff */
[----:B------:R-:W-:Y:S05]  /*aac0*/  BRA `(.L_x_51) ;  /* 0xffffff8000fc7947 */ /* 0x000fea000383ffff */
.L_x_59:
[----:B-1----:R1:W2:Y:S02]  /*aad0*/  SYNCS.PHASECHK.TRANS64.TRYWAIT P1, [R0+URZ+0x80], R2 ;  /* 0x00008002000075a7 */ /* 0x0022a400080211ff */
[----:B--2---:R-:W-:Y:S05]  /*aae0*/  @!P1 NANOSLEEP.SYNCS 0x989680 ;  /* 0x009896800000995d */ /* 0x004fea0003900000 */
[----:B------:R-:W2:Y:S02]  /*aaf0*/  @!P1 SYNCS.PHASECHK.TRANS64 P1, [R0+URZ+0x80], R2 ;  /* 0x00008002000095a7 */ /* 0x000ea400080210ff */
[----:B--2---:R-:W-:Y:S05]  /*ab00*/  @!P1 BRA `(.L_x_59) ;  /* 0xfffffffc00f09947 */ /* 0x004fea000383ffff */
[----:B------:R-:W-:Y:S05]  /*ab10*/  BRA `(.L_x_186) ;  /* 0xffffff8800907947 */ /* 0x000fea000383ffff */
.L_x_60:
[----:B------:R-:W-:-:S07]  /*ab20*/  MOV R2, UR45 ;  /* 0x0000002d00027c02 */ /* 0x000fce0008000f00 */
.L_x_187:
[----:B-1----:R1:W2:Y:S02]  /*ab30*/  SYNCS.PHASECHK.TRANS64.TRYWAIT P0, [R2+URZ+0xc0], R0 ;  /* 0x0000c000020075a7 */ /* 0x0022a400080011ff */
[----:B--2---:R-:W-:Y:S05]  /*ab40*/  @!P0 NANOSLEEP.SYNCS 0x989680 ;  /* 0x009896800000895d */ /* 0x004fea0003900000 */
[----:B------:R-:W2:Y:S02]  /*ab50*/  @!P0 SYNCS.PHASECHK.TRANS64 P0, [R2+URZ+0xc0], R0 ;  /* 0x0000c000020085a7 */ /* 0x000ea400080010ff */
[----:B--2---:R-:W-:Y:S05]  /*ab60*/  @!P0 BRA `(.L_x_187) ;  /* 0xfffffffc00f08947 */ /* 0x004fea000383ffff */
[----:B------:R-:W-:Y:S05]  /*ab70*/  BRA `(.L_x_188) ;  /* 0xffffff8800c87947 */ /* 0x000fea000383ffff */
.L_x_63:
[----:B------:R-:W-:Y:S07]  /*ab80*/  MOV R0, UR7 ;  /* 0x0000000700007c02 */ /* 0x000fee0008000f00 */
.L_x_189:
[----:B-1----:R1:W2:Y:S02]  /*ab90*/  SYNCS.PHASECHK.TRANS64.TRYWAIT P0, [R0+URZ], R2 ;  /* 0x00000002000075a7 */ /* 0x0022a400080011ff */
[----:B--2---:R-:W-:Y:S05]  /*aba0*/  @!P0 NANOSLEEP.SYNCS 0x989680 ;  /* 0x009896800000895d */ /* 0x004fea0003900000 */
[----:B------:R-:W2:Y:S02]  /*abb0*/  @!P0 SYNCS.PHASECHK.TRANS64 P0, [R0+URZ], R2 ;  /* 0x00000002000085a7 */ /* 0x000ea400080010ff */
[----:B--2---:R-:W-:Y:S05]  /*abc0*/  @!P0 BRA `(.L_x_189) ;  /* 0xfffffffc00f08947 */ /* 0x004fea000383ffff */
[----:B------:R-:W-:Y:S05]  /*abd0*/  BRA `(.L_x_62) ;  /* 0xffffff8800e47947 */ /* 0x000fea000383ffff */
.L_x_66:
[----:B------:R-:W-:-:S07]  /*abe0*/  MOV R0, UR4 ;  /* 0x0000000400007c02 */ /* 0x000fce0008000f00 */
.L_x_190:
[----:B--2---:R2:W4:Y:S02]  /*abf0*/  SYNCS.PHASECHK.TRANS64.TRYWAIT P0, [R0+URZ], R2 ;  /* 0x00000002000075a7 */ /* 0x00452400080011ff */
[----:B----4-:R-:W-:Y:S05]  /*ac00*/  @!P0 NANOSLEEP.SYNCS 0x989680 ;  /* 0x009896800000895d */ /* 0x010fea0003900000 */
[----:B------:R-:W4:Y:S02]  /*ac10*/  @!P0 SYNCS.PHASECHK.TRANS64 P0, [R0+URZ], R2 ;  /* 0x00000002000085a7 */ /* 0x000f2400080010ff */
[----:B----4-:R-:W-:Y:S05]  /*ac20*/  @!P0 BRA `(.L_x_190) ;  /* 0xfffffffc00f08947 */ /* 0x010fea000383ffff */
[----:B------:R-:W-:Y:S05]  /*ac30*/  BRA `(.L_x_191) ;  /* 0xffffff9000107947 */ /* 0x000fea000383ffff */
.L_x_67:
[----:B------:R-:W-:-:S07]  /*ac40*/  MOV R0, UR5 ;  /* 0x0000000500007c02 */ /* 0x000fce0008000f00 */
.L_x_192:
[----:B-1----:R1:W2:Y:S02]  /*ac50*/  SYNCS.PHASECHK.TRANS64.TRYWAIT P0, [R0+URZ], R3 ;  /* 0x00000003000075a7 */ /* 0x0022a400080011ff */
[----:B--2---:R-:W-:Y:S05]  /*ac60*/  @!P0 NANOSLEEP.SYNCS 0x989680 ;  /* 0x009896800000895d */ /* 0x004fea0003900000 */
[----:B------:R-:W2:Y:S02]  /*ac70*/  @!P0 SYNCS.PHASECHK.TRANS64 P0, [R0+URZ], R3 ;  /* 0x00000003000085a7 */ /* 0x000ea400080010ff */
[----:B--2---:R-:W-:Y:S05]  /*ac80*/  @!P0 BRA `(.L_x_192) ;  /* 0xfffffffc00f08947 */ /* 0x004fea000383ffff */
[----:B------:R-:W-:Y:S05]  /*ac90*/  BRA `(.L_x_193) ;  /* 0xffffff90001c7947 */ /* 0x000fea000383ffff */
.L_x_68:
[----:B------:R-:W-:-:S07]  /*aca0*/  MOV R0, UR5 ;  /* 0x0000000500007c02 */ /* 0x000fce0008000f00 */
.L_x_194:
[----:B-1----:R1:W2:Y:S02]  /*acb0*/  SYNCS.PHASECHK.TRANS64.TRYWAIT P0, [R0+URZ], R3 ;  /* 0x00000003000075a7 */ /* 0x0022a400080011ff */
[----:B--2---:R-:W-:Y:S05]  /*acc0*/  @!P0 NANOSLEEP.SYNCS 0x989680 ;  /* 0x009896800000895d */ /* 0x004fea0003900000 */
[----:B------:R-:W2:Y:S02]  /*acd0*/  @!P0 SYNCS.PHASECHK.TRANS64 P0, [R0+URZ], R3 ;  /* 0x00000003000085a7 */ /* 0x000ea400080010ff */
[----:B--2---:R-:W-:Y:S05]  /*ace0*/  @!P0 BRA `(.L_x_194) ;  /* 0xfffffffc00f08947 */ /* 0x004fea000383ffff */
[----:B------:R-:W-:Y:S05]  /*acf0*/  BRA `(.L_x_195) ;  /* 0xffffff9000287947 */ /* 0x000fea000383ffff */
.L_x_69:
[----:B-1----:R-:W-:-:S07]  /*ad00*/  MOV R0, UR4 ;  /* 0x0000000400007c02 */ /* 0x002fce0008000f00 */
.L_x_196:
[----:B-1----:R1:W2:Y:S02]  /*ad10*/  SYNCS.PHASECHK.TRANS64.TRYWAIT P0, [R0+URZ], R2 ;  /* 0x00000002000075a7 */ /* 0x0022a400080011ff */
[----:B--2---:R-:W-:Y:S05]  /*ad20*/  @!P0 NANOSLEEP.SYNCS 0x989680 ;  /* 0x009896800000895d */ /* 0x004fea0003900000 */
[----:B------:R-:W2:Y:S02]  /*ad30*/  @!P0 SYNCS.PHASECHK.TRANS64 P0, [R0+URZ], R2 ;  /* 0x00000002000085a7 */ /* 0x000ea400080010ff */
[----:B--2---:R-:W-:Y:S05]  /*ad40*/  @!P0 BRA `(.L_x_196) ;  /* 0xfffffffc00f08947 */ /* 0x004fea000383ffff */
[----:B------:R-:W-:Y:S05]  /*ad50*/  BRA `(.L_x_197) ;  /* 0xffffff9000347947 */ /* 0x000fea000383ffff */
.L_x_74:
[----:B--2---:R2:W3:Y:S02]  /*ad60*/  SYNCS.PHASECHK.TRANS64.TRYWAIT P0, [R12+URZ+0x80], R0 ;  /* 0x000080000c0075a7 */ /* 0x0044e400080011ff */
[----:B---3--:R-:W-:Y:S05]  /*ad70*/  @!P0 NANOSLEEP.SYNCS 0x989680 ;  /* 0x009896800000895d */ /* 0x008fea0003900000 */
[----:B------:R-:W3:Y:S02]  /*ad80*/  @!P0 SYNCS.PHASECHK.TRANS64 P0, [R12+URZ+0x80], R0 ;  /* 0x000080000c0085a7 */ /* 0x000ee400080010ff */
[----:B---3--:R-:W-:Y:S05]  /*ad90*/  @!P0 BRA `(.L_x_74) ;  /* 0xfffffffc00f08947 */ /* 0x008fea000383ffff */
[----:B------:R-:W-:Y:S05]  /*ada0*/  BRA `(.L_x_198) ;  /* 0xffffff94004c7947 */ /* 0x000fea000383ffff */
.L_x_77:
[----:B-1----:R-:W-:Y:S07]  /*adb0*/  MOV R0, UR21 ;  /* 0x0000001500007c02 */ /* 0x002fee0008000f00 */
.L_x_199:
[----:B-1----:R1:W2:Y:S02]  /*adc0*/  SYNCS.PHASECHK.TRANS64.TRYWAIT P2, [R0+URZ+0x78], R6 ;  /* 0x00007806000075a7 */ /* 0x0022a400080411ff */
[----:B--2---:R-:W-:Y:S05]  /*add0*/  @!P2 NANOSLEEP.SYNCS 0x989680 ;  /* 0x009896800000a95d */ /* 0x004fea0003900000 */
[----:B------:R-:W2:Y:S02]  /*ade0*/  @!P2 SYNCS.PHASECHK.TRANS64 P2, [R0+URZ+0x78], R6 ;  /* 0x000078060000a5a7 */ /* 0x000ea400080410ff */
[----:B--2---:R-:W-:Y:S05]  /*adf0*/  @!P2 BRA `(.L_x_199) ;  /* 0xfffffffc00f0a947 */ /* 0x004fea000383ffff */
[----:B------:R-:W-:Y:S05]  /*ae00*/  BRA `(.L_x_76) ;  /* 0xffffff9800b87947 */ /* 0x000fea000383ffff */
.L_x_80:
[----:B------:R-:W-:Y:S07]  /*ae10*/  MOV R0, UR21 ;  /* 0x0000001500007c02 */ /* 0x000fee0008000f00 */
.L_x_200:
[----:B-1----:R1:W2:Y:S02]  /*ae20*/  SYNCS.PHASECHK.TRANS64.TRYWAIT P0, [R0+URZ+0x50], R10 ;  /* 0x0000500a000075a7 */ /* 0x0022a400080011ff */
[----:B--2---:R-:W-:Y:S05]  /*ae30*/  @!P0 NANOSLEEP.SYNCS 0x989680 ;  /* 0x009896800000895d */ /* 0x004fea0003900000 */
[----:B------:R-:W2:Y:S02]  /*ae40*/  @!P0 SYNCS.PHASECHK.TRANS64 P0, [R0+URZ+0x50], R10 ;  /* 0x0000500a000085a7 */ /* 0x000ea400080010ff */
[----:B--2---:R-:W-:Y:S05]  /*ae50*/  @!P0 BRA `(.L_x_200) ;  /* 0xfffffffc00f08947 */ /* 0x004fea000383ffff */
[----:B------:R-:W-:Y:S05]  /*ae60*/  BRA `(.L_x_201) ;  /* 0xffffff9c00147947 */ /* 0x000fea000383ffff */
.L_x_81:
[----:B------:R-:W-:Y:S07]  /*ae70*/  MOV R0, UR21 ;  /* 0x0000001500007c02 */ /* 0x000fee0008000f00 */
.L_x_202:
[----:B-1----:R1:W2:Y:S02]  /*ae80*/  SYNCS.PHASECHK.TRANS64.TRYWAIT P0, [R0+URZ+0x58], R10 ;  /* 0x0000580a000075a7 */ /* 0x0022a400080011ff */
[----:B--2---:R-:W-:Y:S05]  /*ae90*/  @!P0 NANOSLEEP.SYNCS 0x989680 ;  /* 0x009896800000895d */ /* 0x004fea0003900000 */
[----:B------:R-:W2:Y:S02]  /*aea0*/  @!P0 SYNCS.PHASECHK.TRANS64 P0, [R0+URZ+0x58], R10 ;  /* 0x0000580a000085a7 */ /* 0x000ea400080010ff */
[----:B--2---:R-:W-:Y:S05]  /*aeb0*/  @!P0 BRA `(.L_x_202) ;  /* 0xfffffffc00f08947 */ /* 0x004fea000383ffff */
[----:B------:R-:W-:Y:S05]  /*aec0*/  BRA `(.L_x_203) ;  /* 0xffffff9c00507947 */ /* 0x000fea000383ffff */
.L_x_82:
[----:B------:R-:W-:Y:S07]  /*aed0*/  MOV R0, UR21 ;  /* 0x0000001500007c02 */ /* 0x000fee0008000f00 */
.L_x_204:
[----:B-1----:R1:W2:Y:S02]  /*aee0*/  SYNCS.PHASECHK.TRANS64.TRYWAIT P0, [R0+URZ+0x60], R10 ;  /* 0x0000600a000075a7 */ /* 0x0022a400080011ff */
[----:B--2---:R-:W-:Y:S05]  /*aef0*/  @!P0 NANOSLEEP.SYNCS 0x989680 ;  /* 0x009896800000895d */ /* 0x004fea0003900000 */
[----:B------:R-:W2:Y:S02]  /*af00*/  @!P0 SYNCS.PHASECHK.TRANS64 P0, [R0+URZ+0x60], R10 ;  /* 0x0000600a000085a7 */ /* 0x000ea400080010ff */
[----:B--2---:R-:W-:Y:S05]  /*af10*/  @!P0 BRA `(.L_x_204) ;  /* 0xfffffffc00f08947 */ /* 0x004fea000383ffff */
[----:B------:R-:W-:Y:S05]  /*af20*/  BRA `(.L_x_205) ;  /* 0xffffff9c00907947 */ /* 0x000fea000383ffff */
.L_x_83:
[----:B------:R-:W-:Y:S07]  /*af30*/  MOV R0, UR21 ;  /* 0x0000001500007c02 */ /* 0x000fee0008000f00 */
.L_x_206:
[----:B-1----:R1:W2:Y:S02]  /*af40*/  SYNCS.PHASECHK.TRANS64.TRYWAIT P0, [R0+URZ+0x68], R10 ;  /* 0x0000680a000075a7 */ /* 0x0022a400080011ff */
[----:B--2---:R-:W-:Y:S05]  /*af50*/  @!P0 NANOSLEEP.SYNCS 0x989680 ;  /* 0x009896800000895d */ /* 0x004fea0003900000 */
[----:B------:R-:W2:Y:S02]  /*af60*/  @!P0 SYNCS.PHASECHK.TRANS64 P0, [R0+URZ+0x68], R10 ;  /* 0x0000680a000085a7 */ /* 0x000ea400080010ff */
[----:B--2---:R-:W-:Y:S05]  /*af70*/  @!P0 BRA `(.L_x_206) ;  /* 0xfffffffc00f08947 */ /* 0x004fea000383ffff */
[----:B------:R-:W-:Y:S05]  /*af80*/  BRA `(.L_x_207) ;  /* 0xffffff9c00d47947 */ /* 0x000fea000383ffff */
.L_x_84:
[----:B------:R-:W-:Y:S07]  /*af90*/  MOV R0, UR21 ;  /* 0x0000001500007c02 */ /* 0x000fee0008000f00 */
.L_x_208:
[----:B-1----:R1:W2:Y:S02]  /*afa0*/  SYNCS.PHASECHK.TRANS64.TRYWAIT P0, [R0+URZ+0x50], R9 ;  /* 0x00005009000075a7 */ /* 0x0022a400080011ff */
[----:B--2---:R-:W-:Y:S05]  /*afb0*/  @!P0 NANOSLEEP.SYNCS 0x989680 ;  /* 0x009896800000895d */ /* 0x004fea0003900000 */
[----:B------:R-:W2:Y:S02]  /*afc0*/  @!P0 SYNCS.PHASECHK.TRANS64 P0, [R0+URZ+0x50], R9 ;  /* 0x00005009000085a7 */ /* 0x000ea400080010ff */
[----:B--2---:R-:W-:Y:S05]  /*afd0*/  @!P0 BRA `(.L_x_208) ;  /* 0xfffffffc00f08947 */ /* 0x004fea000383ffff */
[----:B------:R-:W-:Y:S05]  /*afe0*/  BRA `(.L_x_209) ;  /* 0xffffffa0001c7947 */ /* 0x000fea000383ffff */
.L_x_85:
[----:B------:R-:W-:Y:S07]  /*aff0*/  MOV R0, UR21 ;  /* 0x0000001500007c02 */ /* 0x000fee0008000f00 */
.L_x_210:
[----:B-1----:R1:W2:Y:S02]  /*b000*/  SYNCS.PHASECHK.TRANS64.TRYWAIT P0, [R0+URZ+0x58], R9 ;  /* 0x00005809000075a7 */ /* 0x0022a400080011ff */
[----:B--2---:R-:W-:Y:S05]  /*b010*/  @!P0 NANOSLEEP.SYNCS 0x989680 ;  /* 0x009896800000895d */ /* 0x004fea0003900000 */
[----:B------:R-:W2:Y:S02]  /*b020*/  @!P0 SYNCS.PHASECHK.TRANS64 P0, [R0+URZ+0x58], R9 ;  /* 0x00005809000085a7 */ /* 0x000ea400080010ff */
[----:B--2---:R-:W-:Y:S05]  /*b030*/  @!P0 BRA `(.L_x_210) ;  /* 0xfffffffc00f08947 */ /* 0x004fea000383ffff */
[----:B------:R-:W-:Y:S05]  /*b040*/  BRA `(.L_x_211) ;  /* 0xffffffa000647947 */ /* 0x000fea000383ffff */
.L_x_86:
[----:B------:R-:W-:Y:S07]  /*b050*/  MOV R0, UR21 ;  /* 0x0000001500007c02 */ /* 0x000fee0008000f00 */
.L_x_212:
[----:B-1----:R1:W2:Y:S02]  /*b060*/  SYNCS.PHASECHK.TRANS64.TRYWAIT P0, [R0+URZ+0x60], R9 ;  /* 0x00006009000075a7 */ /* 0x0022a400080011ff */
[----:B--2---:R-:W-:Y:S05]  /*b070*/  @!P0 NANOSLEEP.SYNCS 0x989680 ;  /* 0x009896800000895d */ /* 0x004fea0003900000 */
[----:B------:R-:W2:Y:S02]  /*b080*/  @!P0 SYNCS.PHASECHK.TRANS64 P0, [R0+URZ+0x60], R9 ;  /* 0x00006009000085a7 */ /* 0x000ea400080010ff */
[----:B--2---:R-:W-:Y:S05]  /*b090*/  @!P0 BRA `(.L_x_212) ;  /* 0xfffffffc00f08947 */ /* 0x004fea000383ffff */
[----:B------:R-:W-:Y:S05]  /*b0a0*/  BRA `(.L_x_213) ;  /* 0xffffffa000ac7947 */ /* 0x000fea000383ffff */
.L_x_87:
[----:B------:R-:W-:Y:S07]  /*b0b0*/  MOV R0, UR21 ;  /* 0x0000001500007c02 */ /* 0x000fee0008000f00 */
.L_x_214:
[----:B-1----:R1:W2:Y:S02]  /*b0c0*/  SYNCS.PHASECHK.TRANS64.TRYWAIT P0, [R0+URZ+0x68], R9 ;  /* 0x00006809000075a7 */ /* 0x0022a400080011ff */
[----:B--2---:R-:W-:Y:S05]  /*b0d0*/  @!P0 NANOSLEEP.SYNCS 0x989680 ;  /* 0x009896800000895d */ /* 0x004fea0003900000 */
[----:B------:R-:W2:Y:S02]  /*b0e0*/  @!P0 SYNCS.PHASECHK.TRANS64 P0, [R0+URZ+0x68], R9 ;  /* 0x00006809000085a7 */ /* 0x000ea400080010ff */
[----:B--2---:R-:W-:Y:S05]  /*b0f0*/  @!P0 BRA `(.L_x_214) ;  /* 0xfffffffc00f08947 */ /* 0x004fea000383ffff */
[----:B------:R-:W-:Y:S05]  /*b100*/  BRA `(.L_x_215) ;  /* 0xffffffa000f07947 */ /* 0x000fea000383ffff */
.L_x_89:
[----:B------:R-:W-:-:S07]  /*b110*/  MOV R0, UR21 ;  /* 0x0000001500007c02 */ /* 0x000fce0008000f00 */
.L_x_216:
[----:B-1----:R1:W3:Y:S02]  /*b120*/  SYNCS.PHASECHK.TRANS64.TRYWAIT P0, [R0+URZ+0x50], R10 ;  /* 0x0000500a000075a7 */ /* 0x0022e400080011ff */
[----:B---3--:R-:W-:Y:S05]  /*b130*/  @!P0 NANOSLEEP.SYNCS 0x989680 ;  /* 0x009896800000895d */ /* 0x008fea0003900000 */
[----:B------:R-:W3:Y:S02]  /*b140*/  @!P0 SYNCS.PHASECHK.TRANS64 P0, [R0+URZ+0x50], R10 ;  /* 0x0000500a000085a7 */ /* 0x000ee400080010ff */
[----:B---3--:R-:W-:Y:S05]  /*b150*/  @!P0 BRA `(.L_x_216) ;  /* 0xfffffffc00f08947 */ /* 0x008fea000383ffff */
[----:B------:R-:W-:Y:S05]  /*b160*/  BRA `(.L_x_217) ;  /* 0xffffffa400607947 */ /* 0x000fea000383ffff */
.L_x_90:
[----:B-1----:R-:W-:-:S07]  /*b170*/  MOV R0, UR21 ;  /* 0x0000001500007c02 */ /* 0x002fce0008000f00 */
.L_x_218:
[----:B-1----:R1:W3:Y:S02]  /*b180*/  SYNCS.PHASECHK.TRANS64.TRYWAIT P0, [R0+URZ+0x58], R10 ;  /* 0x0000580a000075a7 */ /* 0x0022e400080011ff */
[----:B---3--:R-:W-:Y:S05]  /*b190*/  @!P0 NANOSLEEP.SYNCS 0x989680 ;  /* 0x009896800000895d */ /* 0x008fea0003900000 */
[----:B------:R-:W3:Y:S02]  /*b1a0*/  @!P0 SYNCS.PHASECHK.TRANS64 P0, [R0+URZ+0x58], R10 ;  /* 0x0000580a000085a7 */ /* 0x000ee400080010ff */
[----:B---3--:R-:W-:Y:S05]  /*b1b0*/  @!P0 BRA `(.L_x_218) ;  /* 0xfffffffc00f08947 */ /* 0x008fea000383ffff */
[----:B------:R-:W-:Y:S05]  /*b1c0*/  BRA `(.L_x_219) ;  /* 0xffffffa400507947 */ /* 0x000fea000383ffff */
.L_x_91:
[----:B------:R-:W-:-:S07]  /*b1d0*/  MOV R2, UR21 ;  /* 0x0000001500027c02 */ /* 0x000fce0008000f00 */
.L_x_220:
[----:B-1----:R1:W3:Y:S02]  /*b1e0*/  SYNCS.PHASECHK.TRANS64.TRYWAIT P0, [R2+URZ+0x60], R10 ;  /* 0x0000600a020075a7 */ /* 0x0022e400080011ff */
[----:B---3--:R-:W-:Y:S05]  /*b1f0*/  @!P0 NANOSLEEP.SYNCS 0x989680 ;  /* 0x009896800000895d */ /* 0x008fea0003900000 */
[----:B------:R-:W3:Y:S02]  /*b200*/  @!P0 SYNCS.PHASECHK.TRANS64 P0, [R2+URZ+0x60], R10 ;  /* 0x0000600a020085a7 */ /* 0x000ee400080010ff */
[----:B---3--:R-:W-:Y:S05]  /*b210*/  @!P0 BRA `(.L_x_220) ;  /* 0xfffffffc00f08947 */ /* 0x008fea000383ffff */
[----:B------:R-:W-:Y:S05]  /*b220*/  BRA `(.L_x_221) ;  /* 0xffffffa400447947 */ /* 0x000fea000383ffff */
.L_x_93:
[----:B-1----:R1:W2:Y:S02]  /*b230*/  SYNCS.PHASECHK.TRANS64.TRYWAIT P0, [R0+URZ+0x80], R2 ;  /* 0x00008002000075a7 */ /* 0x0022a400080011ff */
[----:B--2---:R-:W-:Y:S05]  /*b240*/  @!P0 NANOSLEEP.SYNCS 0x989680 ;  /* 0x009896800000895d */ /* 0x004fea0003900000 */
[----:B------:R-:W2:Y:S02]  /*b250*/  @!P0 SYNCS.PHASECHK.TRANS64 P0, [R0+URZ+0x80], R2 ;  /* 0x00008002000085a7 */ /* 0x000ea400080010ff */
[----:B--2---:R-:W-:Y:S05]  /*b260*/  @!P0 BRA `(.L_x_93) ;  /* 0xfffffffc00f08947 */ /* 0x004fea000383ffff */
[----:B------:R-:W-:Y:S05]  /*b270*/  BRA `(.L_x_222) ;  /* 0xffffffa800047947 */ /* 0x000fea000383ffff */
.L_x_104:
[----:B-1----:R-:W-:Y:S04]  /*b280*/  MOV R2, UR43 ;  /* 0x0000002b00027c02 */ /* 0x002fe80008000f00 */
[----:B------:R1:W3:Y:S03]  /*b290*/  SYNCS.PHASECHK.TRANS64.TRYWAIT P1, [R2+URZ+0x30], R3 ;  /* 0x00003003020075a7 */ /* 0x0002e600080211ff */
[----:B---3--:R-:W-:Y:S05]  /*b2a0*/  @!P1 NANOSLEEP.SYNCS 0x989680 ;  /* 0x009896800000995d */ /* 0x008fea0003900000 */
[----:B------:R-:W3:Y:S02]  /*b2b0*/  @!P1 SYNCS.PHASECHK.TRANS64 P1, [R2+URZ+0x30], R3 ;  /* 0x00003003020095a7 */ /* 0x000ee400080210ff */
[----:B---3--:R-:W-:Y:S05]  /*b2c0*/  @!P1 BRA `(.L_x_104) ;  /* 0xfffffffc00ec9947 */ /* 0x008fea000383ffff */
[----:B------:R-:W-:Y:S05]  /*b2d0*/  BRA `(.L_x_103) ;  /* 0xffffffb400787947 */ /* 0x000fea000383ffff */
.L_x_106:
[----:B-1----:R1:W4:Y:S02]  /*b2e0*/  SYNCS.PHASECHK.TRANS64.TRYWAIT P0, [R72+URZ+0xa0], R0 ;  /* 0x0000a000480075a7 */ /* 0x00232400080011ff */
[----:B----4-:R-:W-:Y:S05]  /*b2f0*/  @!P0 NANOSLEEP.SYNCS 0x989680 ;  /* 0x009896800000895d */ /* 0x010fea0003900000 */
[----:B------:R-:W4:Y:S02]  /*b300*/  @!P0 SYNCS.PHASECHK.TRANS64 P0, [R72+URZ+0xa0], R0 ;  /* 0x0000a000480085a7 */ /* 0x000f2400080010ff */
[----:B----4-:R-:W-:Y:S05]  /*b310*/  @!P0 BRA `(.L_x_106) ;  /* 0xfffffffc00f08947 */ /* 0x010fea000383ffff */
[----:B------:R-:W-:Y:S05]  /*b320*/  BRA `(.L_x_105) ;  /* 0xffffffb400a07947 */ /* 0x000fea000383ffff */
.L_x_115:
[----:B-1----:R1:W2:Y:S02]  /*b330*/  SYNCS.PHASECHK.TRANS64.TRYWAIT P0, [R2+URZ+0x30], R0 ;  /* 0x00003000020075a7 */ /* 0x0022a400080011ff */
[----:B--2---:R-:W-:Y:S05]  /*b340*/  @!P0 NANOSLEEP.SYNCS 0x989680 ;  /* 0x009896800000895d */ /* 0x004fea0003900000 */
[----:B------:R-:W2:Y:S02]  /*b350*/  @!P0 SYNCS.PHASECHK.TRANS64 P0, [R2+URZ+0x30], R0 ;  /* 0x00003000020085a7 */ /* 0x000ea400080010ff */
[----:B--2---:R-:W-:Y:S05]  /*b360*/  @!P0 BRA `(.L_x_115) ;  /* 0xfffffffc00f08947 */ /* 0x004fea000383ffff */
[----:B------:R-:W-:Y:S05]  /*b370*/  BRA `(.L_x_114) ;  /* 0xffffffbc003c7947 */ /* 0x000fea000383ffff */
.L_x_123:
[----:B-1----:R1:W2:Y:S02]  /*b380*/  SYNCS.PHASECHK.TRANS64.TRYWAIT P0, [R0+URZ+0x30], R6 ;  /* 0x00003006000075a7 */ /* 0x0022a400080011ff */
[----:B--2---:R-:W-:Y:S05]  /*b390*/  @!P0 NANOSLEEP.SYNCS 0x989680 ;  /* 0x009896800000895d */ /* 0x004fea0003900000 */
[----:B------:R-:W2:Y:S02]  /*b3a0*/  @!P0 SYNCS.PHASECHK.TRANS64 P0, [R0+URZ+0x30], R6 ;  /* 0x00003006000085a7 */ /* 0x000ea400080010ff */
[----:B--2---:R-:W-:Y:S05]  /*b3b0*/  @!P0 BRA `(.L_x_123) ;  /* 0xfffffffc00f08947 */ /* 0x004fea000383ffff */
[----:B------:R-:W-:Y:S05]  /*b3c0*/  BRA `(.L_x_122) ;  /* 0xffffffc000fc7947 */ /* 0x000fea000383ffff */
.L_x_131:
[----:B-1----:R1:W2:Y:S02]  /*b3d0*/  SYNCS.PHASECHK.TRANS64.TRYWAIT P0, [R0+URZ+0x30], R6 ;  /* 0x00003006000075a7 */ /* 0x0022a400080011ff */
[----:B--2---:R-:W-:Y:S05]  /*b3e0*/  @!P0 NANOSLEEP.SYNCS 0x989680 ;  /* 0x009896800000895d */ /* 0x004fea0003900000 */
[----:B------:R-:W2:Y:S02]  /*b3f0*/  @!P0 SYNCS.PHASECHK.TRANS64 P0, [R0+URZ+0x30], R6 ;  /* 0x00003006000085a7 */ /* 0x000ea400080010ff */
[----:B--2---:R-:W-:Y:S05]  /*b400*/  @!P0 BRA `(.L_x_131) ;  /* 0xfffffffc00f08947 */ /* 0x004fea000383ffff */
[----:B------:R-:W-:Y:S05]  /*b410*/  BRA `(.L_x_130) ;  /* 0xffffffc800c07947 */ /* 0x000fea000383ffff */
.L_x_139:
[----:B-1----:R1:W2:Y:S02]  /*b420*/  SYNCS.PHASECHK.TRANS64.TRYWAIT P0, [R0+URZ+0x30], R6 ;  /* 0x00003006000075a7 */ /* 0x0022a400080011ff */
[----:B--2---:R-:W-:Y:S05]  /*b430*/  @!P0 NANOSLEEP.SYNCS 0x989680 ;  /* 0x009896800000895d */ /* 0x004fea0003900000 */
[----:B------:R-:W2:Y:S02]  /*b440*/  @!P0 SYNCS.PHASECHK.TRANS64 P0, [R0+URZ+0x30], R6 ;  /* 0x00003006000085a7 */ /* 0x000ea400080010ff */
[----:B--2---:R-:W-:Y:S05]  /*b450*/  @!P0 BRA `(.L_x_139) ;  /* 0xfffffffc00f08947 */ /* 0x004fea000383ffff */
[----:B------:R-:W-:Y:S05]  /*b460*/  BRA `(.L_x_138) ;  /* 0xffffffd000907947 */ /* 0x000fea000383ffff */
.L_x_147:
[----:B-1----:R1:W2:Y:S02]  /*b470*/  SYNCS.PHASECHK.TRANS64.TRYWAIT P0, [R0+URZ+0x30], R6 ;  /* 0x00003006000075a7 */ /* 0x0022a400080011ff */
[----:B--2---:R-:W-:Y:S05]  /*b480*/  @!P0 NANOSLEEP.SYNCS 0x989680 ;  /* 0x009896800000895d */ /* 0x004fea0003900000 */
[----:B------:R-:W2:Y:S02]  /*b490*/  @!P0 SYNCS.PHASECHK.TRANS64 P0, [R0+URZ+0x30], R6 ;  /* 0x00003006000085a7 */ /* 0x000ea400080010ff */
[----:B--2---:R-:W-:Y:S05]  /*b4a0*/  @!P0 BRA `(.L_x_147) ;  /* 0xfffffffc00f08947 */ /* 0x004fea000383ffff */
[----:B------:R-:W-:Y:S05]  /*b4b0*/  BRA `(.L_x_146) ;  /* 0xffffffd800707947 */ /* 0x000fea000383ffff */
.L_x_155:
[----:B-1----:R1:W2:Y:S02]  /*b4c0*/  SYNCS.PHASECHK.TRANS64.TRYWAIT P0, [R0+URZ+0x30], R6 ;  /* 0x00003006000075a7 */ /* 0x0022a400080011ff */
[----:B--2---:R-:W-:Y:S05]  /*b4d0*/  @!P0 NANOSLEEP.SYNCS 0x989680 ;  /* 0x009896800000895d */ /* 0x004fea0003900000 */
[----:B------:R-:W2:Y:S02]  /*b4e0*/  @!P0 SYNCS.PHASECHK.TRANS64 P0, [R0+URZ+0x30], R6 ;  /* 0x00003006000085a7 */ /* 0x000ea400080010ff */
[----:B--2---:R-:W-:Y:S05]  /*b4f0*/  @!P0 BRA `(.L_x_155) ;  /* 0xfffffffc00f08947 */ /* 0x004fea000383ffff */
[----:B------:R-:W-:Y:S05]  /*b500*/  BRA `(.L_x_154) ;  /* 0xffffffe000447947 */ /* 0x000fea000383ffff */
.L_x_163:
[----:B-1----:R1:W2:Y:S02]  /*b510*/  SYNCS.PHASECHK.TRANS64.TRYWAIT P0, [R0+URZ+0x30], R76 ;  /* 0x0000304c000075a7 */ /* 0x0022a400080011ff */
[----:B--2---:R-:W-:Y:S05]  /*b520*/  @!P0 NANOSLEEP.SYNCS 0x989680 ;  /* 0x009896800000895d */ /* 0x004fea0003900000 */
[----:B------:R-:W2:Y:S02]  /*b530*/  @!P0 SYNCS.PHASECHK.TRANS64 P0, [R0+URZ+0x30], R76 ;  /* 0x0000304c000085a7 */ /* 0x000ea400080010ff */
[----:B--2---:R-:W-:Y:S05]  /*b540*/  @!P0 BRA `(.L_x_163) ;  /* 0xfffffffc00f08947 */ /* 0x004fea000383ffff */
[----:B------:R-:W-:Y:S05]  /*b550*/  BRA `(.L_x_162) ;  /* 0xffffffe800187947 */ /* 0x000fea000383ffff */
        .weak           $__internal_0_$__cuda_sm10x_tcgen05_guardrail_trap_col_being_dealloced_not_returned_by_alloc
        .type           $__internal_0_$__cuda_sm10x_tcgen05_guardrail_trap_col_being_dealloced_not_returned_by_alloc,@function
        .size           $__internal_0_$__cuda_sm10x_tcgen05_guardrail_trap_col_being_dealloced_not_returned_by_alloc,($__internal_1_$__cuda_sm10x_tcgen05_guardrail_trap_phase_invalid_during_alloc - $__internal_0_$__cuda_sm10x_tcgen05_guardrail_trap_col_being_dealloced_not_returned_by_alloc)
$__internal_0_$__cuda_sm10x_tcgen05_guardrail_trap_col_being_dealloced_not_returned_by_alloc:
[----:B------:R-:W-:Y:S05]  /*b560*/  BPT.TRAP 0x1 ;  /* 0x000000040000795c */ /* 0x000fea0000300000 */
[----:B------:R-:W-:-:S04]  /*b570*/  HFMA2 R3, -RZ, RZ, 0, 0 ;  /* 0x00000000ff037431 */ /* 0x000fc800000001ff */
[----:B------:R-:W-:Y:S05]  /*b580*/  RET.REL.NODEC R2 `(_ZN7cutlass13device_kernelINS_4gemm6kernel13GemmUniversalIN4cute5tupleIJiiiiEEENS1_10collective13CollectiveMmaINS1_35MainloopSm100TmaUmmaWarpSpecializedILi3ELi2ELi4ENS5_IJNS4_1CILi1EEENSA_ILi2EEESB_EEEEENS5_IJNSA_ILi128EEESF_NSA_ILi64EEEEEEfNS5_IJlSB_lEEEfSI_NS4_8TiledMMAINS4_8MMA_AtomIJNS4_17SM100_MMA_TF32_SSINS_10tfloat32_tESM_fLi128ELi128ELNS4_4UMMA5MajorE0ELSO_0ELNSN_7ScaleInE0ELSP_0EEEEEENS4_6LayoutINS5_IJSB_SB_SB_EEENS5_IJNSA_ILi0EEESU_SU_EEEEENS5_IJNS4_10UnderscoreESX_SX_EEEEENS4_23SM90_TMA_LOAD_MULTICASTENS4_14ComposedLayoutINS4_7SwizzleILi3ELi4ELi3EEENS4_18smem_ptr_flag_bitsILi32EEENSS_INS5_IJNSA_ILi8EEENSA_ILi32EEEEEENS5_IJS17_SB_EEEEEEEvNS4_8identityENS4_13SM90_TMA_LOADES1B_vS1C_EENS_8epilogue10collective18CollectiveEpilogueINS1F_23Sm100TmaWarpSpecializedILi4ELi2ELi16ELb1ELb0EEEJSH_NS5_IJNSS_ISF_SB_EENSS_INSA_ILi16EEESB_EEEEEfSI_fSI_NS1F_6fusion15FusionCallbacksIS1J_NS1O_17LinearCombinationIffffLNS_15FloatRoundStyleE2EEESH_S1N_JEEENS4_5SM1004TMEM4LOAD26SM100_TMEM_LOAD_32dp32b16xES1D_NS11_INS12_ILi2ELi4ELi3EEES15_NSS_INS5_IJS16_S1L_EEENS5_IJS1L_SB_EEEEEEENS4_39AutoVectorizingCopyWithAssumedAlignmentILi128EEENS4_14SM90_TMA_STOREES22_S24_S24_EEEvvEEEEvNT_6ParamsE) ;  /* 0xffffff48029c7950 */ /* 0x000fea0003c3ffff */
        .weak           $__internal_1_$__cuda_sm10x_tcgen05_guardrail_trap_phase_invalid_during_alloc
        .type           $__internal_1_$__cuda_sm10x_tcgen05_guardrail_trap_phase_invalid_during_alloc,@function
        .size           $__internal_1_$__cuda_sm10x_tcgen05_guardrail_trap_phase_invalid_during_alloc,($__internal_2_$__cuda_sm10x_tcgen05_guardrail_trap_unallocated_columns_being_dealloced - $__internal_1_$__cuda_sm10x_tcgen05_guardrail_trap_phase_invalid_during_alloc)
$__internal_1_$__cuda_sm10x_tcgen05_guardrail_trap_phase_invalid_during_alloc:
[----:B------:R-:W-:Y:S05]  /*b590*/  BPT.TRAP 0x1 ;  /* 0x000000040000795c */ /* 0x000fea0000300000 */
[----:B------:R-:W-:-:S04]  /*b5a0*/  MOV R5, 0x0 ;  /* 0x0000000000057802 */ /* 0x000fc80000000f00 */
[----:B------:R-:W-:Y:S05]  /*b5b0*/  RET.REL.NODEC R4 `(_ZN7cutlass13device_kernelINS_4gemm6kernel13GemmUniversalIN4cute5tupleIJiiiiEEENS1_10collective13CollectiveMmaINS1_35MainloopSm100TmaUmmaWarpSpecializedILi3ELi2ELi4ENS5_IJNS4_1CILi1EEENSA_ILi2EEESB_EEEEENS5_IJNSA_ILi128EEESF_NSA_ILi64EEEEEEfNS5_IJlSB_lEEEfSI_NS4_8TiledMMAINS4_8MMA_AtomIJNS4_17SM100_MMA_TF32_SSINS_10tfloat32_tESM_fLi128ELi128ELNS4_4UMMA5MajorE0ELSO_0ELNSN_7ScaleInE0ELSP_0EEEEEENS4_6LayoutINS5_IJSB_SB_SB_EEENS5_IJNSA_ILi0EEESU_SU_EEEEENS5_IJNS4_10UnderscoreESX_SX_EEEEENS4_23SM90_TMA_LOAD_MULTICASTENS4_14ComposedLayoutINS4_7SwizzleILi3ELi4ELi3EEENS4_18smem_ptr_flag_bitsILi32EEENSS_INS5_IJNSA_ILi8EEENSA_ILi32EEEEEENS5_IJS17_SB_EEEEEEEvNS4_8identityENS4_13SM90_TMA_LOADES1B_vS1C_EENS_8epilogue10collective18CollectiveEpilogueINS1F_23Sm100TmaWarpSpecializedILi4ELi2ELi16ELb1ELb0EEEJSH_NS5_IJNSS_ISF_SB_EENSS_INSA_ILi16EEESB_EEEEEfSI_fSI_NS1F_6fusion15FusionCallbacksIS1J_NS1O_17LinearCombinationIffffLNS_15FloatRoundStyleE2EEESH_S1N_JEEENS4_5SM1004TMEM4LOAD26SM100_TMEM_LOAD_32dp32b16xES1D_NS11_INS12_ILi2ELi4ELi3EEES15_NSS_INS5_IJS16_S1L_EEENS5_IJS1L_SB_EEEEEEENS4_39AutoVectorizingCopyWithAssumedAlignmentILi128EEENS4_14SM90_TMA_STOREES22_S24_S24_EEEvvEEEEvNT_6ParamsE) ;  /* 0xffffff4804907950 */ /* 0x000fea0003c3ffff */
        .weak           $__internal_2_$__cuda_sm10x_tcgen05_guardrail_trap_unallocated_columns_being_dealloced
        .type           $__internal_2_$__cuda_sm10x_tcgen05_guardrail_trap_unallocated_columns_being_dealloced,@function
        .size           $__internal_2_$__cuda_sm10x_tcgen05_guardrail_trap_unallocated_columns_being_dealloced,(.L_x_224 - $__internal_2_$__cuda_sm10x_tcgen05_guardrail_trap_unallocated_columns_being_dealloced)
$__internal_2_$__cuda_sm10x_tcgen05_guardrail_trap_unallocated_columns_being_dealloced:
[----:B------:R-:W-:Y:S05]  /*b5c0*/  BPT.TRAP 0x1 ;  /* 0x000000040000795c */ /* 0x000fea0000300000 */
[----:B------:R-:W-:-:S04]  /*b5d0*/  HFMA2 R3, -RZ, RZ, 0, 0 ;  /* 0x00000000ff037431 */ /* 0x000fc800000001ff */
[----:B------:R-:W-:Y:S05]  /*b5e0*/  RET.REL.NODEC R2 `(_ZN7cutlass13device_kernelINS_4gemm6kernel13GemmUniversalIN4cute5tupleIJiiiiEEENS1_10collective13CollectiveMmaINS1_35MainloopSm100TmaUmmaWarpSpecializedILi3ELi2ELi4ENS5_IJNS4_1CILi1EEENSA_ILi2EEESB_EEEEENS5_IJNSA_ILi128EEESF_NSA_ILi64EEEEEEfNS5_IJlSB_lEEEfSI_NS4_8TiledMMAINS4_8MMA_AtomIJNS4_17SM100_MMA_TF32_SSINS_10tfloat32_tESM_fLi128ELi128ELNS4_4UMMA5MajorE0ELSO_0ELNSN_7ScaleInE0ELSP_0EEEEEENS4_6LayoutINS5_IJSB_SB_SB_EEENS5_IJNSA_ILi0EEESU_SU_EEEEENS5_IJNS4_10UnderscoreESX_SX_EEEEENS4_23SM90_TMA_LOAD_MULTICASTENS4_14ComposedLayoutINS4_7SwizzleILi3ELi4ELi3EEENS4_18smem_ptr_flag_bitsILi32EEENSS_INS5_IJNSA_ILi8EEENSA_ILi32EEEEEENS5_IJS17_SB_EEEEEEEvNS4_8identityENS4_13SM90_TMA_LOADES1B_vS1C_EENS_8epilogue10collective18CollectiveEpilogueINS1F_23Sm100TmaWarpSpecializedILi4ELi2ELi16ELb1ELb0EEEJSH_NS5_IJNSS_ISF_SB_EENSS_INSA_ILi16EEESB_EEEEEfSI_fSI_NS1F_6fusion15FusionCallbacksIS1J_NS1O_17LinearCombinationIffffLNS_15FloatRoundStyleE2EEESH_S1N_JEEENS4_5SM1004TMEM4LOAD26SM100_TMEM_LOAD_32dp32b16xES1D_NS11_INS12_ILi2ELi4ELi3EEES15_NSS_INS5_IJS16_S1L_EEENS5_IJS1L_SB_EEEEEEENS4_39AutoVectorizingCopyWithAssumedAlignmentILi128EEENS4_14SM90_TMA_STOREES22_S24_S24_EEEvvEEEEvNT_6ParamsE) ;  /* 0xffffff4802847950 */ /* 0x000fea0003c3ffff */
.L_x_223:
[----:B------:R-:W-:-:S00]  /*b5f0*/  BRA `(.L_x_223) ;  /* 0xfffffffc00fc7947 */ /* 0x000fc0000383ffff */
[----:B------:R-:W-:-:S00]  /*b600*/  NOP ;  /* 0x0000000000007918 */ /* 0x000fc00000000000 */
[----:B------:R-:W-:-:S00]  /*b610*/  NOP ;  /* 0x0000000000007918 */ /* 0x000fc00000000000 */
[----:B------:R-:W-:-:S00]  /*b620*/  NOP ;  /* 0x0000000000007918 */ /* 0x000fc00000000000 */
[----:B------:R-:W-:-:S00]  /*b630*/  NOP ;  /* 0x0000000000007918 */ /* 0x000fc00000000000 */
[----:B------:R-:W-:-:S00]  /*b640*/  NOP ;  /* 0x0000000000007918 */ /* 0x000fc00000000000 */
[----:B------:R-:W-:-:S00]  /*b650*/  NOP ;  /* 0x0000000000007918 */ /* 0x000fc00000000000 */
[----:B------:R-:W-:-:S00]  /*b660*/  NOP ;  /* 0x0000000000007918 */ /* 0x000fc00000000000 */
[----:B------:R-:W-:-:S00]  /*b670*/  NOP ;  /* 0x0000000000007918 */ /* 0x000fc00000000000 */
.L_x_224:


//--------------------- .nv.global.init           --------------------------
	.section	.nv.global.init,"aw",@progbits
.nv.global.init:
	.type		$str$27,@object
	.size		$str$27,($str$28 - $str$27)
$str$27:
        /*0000*/ 	.byte	0x28, 0x61, 0x64, 0x64, 0x72, 0x65, 0x73, 0x73, 0x20, 0x26, 0x20, 0x6d, 0x61, 0x73, 0x6b, 0x29
        /*0010*/ 	.byte	0x20, 0x3d, 0x3d, 0x20, 0x30, 0x00
	.type		$str$28,@object
	.size		$str$28,($str$26 - $str$28)
$str$28:
        /*0016*/ 	.byte	0x2f, 0x74, 0x6d, 0x70, 0x2f, 0x63, 0x75, 0x74, 0x6c, 0x61, 0x73, 0x73, 0x5f, 0x73, 0x77, 0x65
        /*0026*/ 	.byte	0x65, 0x70, 0x5f, 0x73, 0x72, 0x63, 0x2f, 0x69, 0x6e, 0x63, 0x6c, 0x75, 0x64, 0x65, 0x2f, 0x63
        /*0036*/ 	.byte	0x75, 0x74, 0x65, 0x2f, 0x70, 0x6f, 0x69, 0x6e, 0x74, 0x65, 0x72, 0x5f, 0x66, 0x6c, 0x61, 0x67
        /*0046*/ 	.byte	0x67, 0x65, 0x64, 0x2e, 0x68, 0x70, 0x70, 0x00
	.type		$str$26,@object
	.size		$str$26,($str$25 - $str$26)
$str$26:
        /*004e*/ 	.byte	0x2f, 0x74, 0x6d, 0x70, 0x2f, 0x63, 0x75, 0x74, 0x6c, 0x61, 0x73, 0x73, 0x5f, 0x73, 0x77, 0x65
        /*005e*/ 	.byte	0x65, 0x70, 0x5f, 0x73, 0x72, 0x63, 0x2f, 0x69, 0x6e, 0x63, 0x6c, 0x75, 0x64, 0x65, 0x2f, 0x63
        /*006e*/ 	.byte	0x75, 0x74, 0x65, 0x2f, 0x61, 0x74, 0x6f, 0x6d, 0x2f, 0x63, 0x6f, 0x70, 0x79, 0x5f, 0x74, 0x72
        /*007e*/ 	.byte	0x61, 0x69, 0x74, 0x73, 0x5f, 0x73, 0x6d, 0x31, 0x30, 0x30, 0x2e, 0x68, 0x70, 0x70, 0x00
	.type		$str$25,@object
	.size		$str$25,(__unnamed_1 - $str$25)
$str$25:
        /*008d*/ 	.byte	0x28, 0x28, 0x75, 0x69, 0x6e, 0x74, 0x33, 0x32, 0x5f, 0x74, 0x28, 0x74, 0x68, 0x72, 0x65, 0x61
        /*009d*/ 	.byte	0x64, 0x49, 0x64, 0x78, 0x2e, 0x78, 0x29, 0x20, 0x2f, 0x20, 0x33, 0x32, 0x29, 0x20, 0x25, 0x20
        /*00ad*/ 	.byte	0x34, 0x29, 0x20, 0x3d, 0x3d, 0x20, 0x28, 0x28, 0x28, 0x74, 0x6d, 0x65, 0x6d, 0x5f, 0x61, 0x64
        /*00bd*/ 	.byte	0x64, 0x72, 0x20, 0x3e, 0x3e, 0x20, 0x31, 0x36, 0x29, 0x20, 0x2f, 0x20, 0x33, 0x32, 0x29, 0x20
        /*00cd*/ 	.byte	0x25, 0x20, 0x34, 0x29, 0x00
	.type		__unnamed_1,@object
	.size		__unnamed_1,(__unnamed_2 - __unnamed_1)
__unnamed_1:
        /*00d2*/ 	.byte	0x61, 0x75, 0x74, 0x6f, 0x20, 0x63, 0x75, 0x74, 0x65, 0x3a, 0x3a, 0x61, 0x73, 0x5f, 0x70, 0x6f
        /* <DEDUP_REMOVED lines=23> */
        /*0252*/ 	.byte	0x43, 0x3c, 0x32, 0x30, 0x34, 0x38, 0x3e, 0x3e, 0x3e, 0x3e, 0x5d, 0x00
	.type		__unnamed_2,@object
	.size		__unnamed_2,(.L_2 - __unnamed_2)
__unnamed_2:
        /* <DEDUP_REMOVED lines=42> */
        /*04fe*/ 	.byte	0x3e, 0x5d, 0x00
.L_2:


//--------------------- .nv.shared._ZN7cutlass13device_kernelINS_4gemm6kernel13GemmUniversalIN4cute5tupleIJiiiiEEENS1_10collective13CollectiveMmaINS1_35MainloopSm100TmaUmmaWarpSpecializedILi3ELi2ELi4ENS5_IJNS4_1CILi1EEENSA_ILi2EEESB_EEEEENS5_IJNSA_ILi128EEESF_NSA_ILi64EEEEEEfNS5_IJlSB_lEEEfSI_NS4_8TiledMMAINS4_8MMA_AtomIJNS4_17SM100_MMA_TF32_SSINS_10tfloat32_tESM_fLi128ELi128ELNS4_4UMMA5MajorE0ELSO_0ELNSN_7ScaleInE0ELSP_0EEEEEENS4_6LayoutINS5_IJSB_SB_SB_EEENS5_IJNSA_ILi0EEESU_SU_EEEEENS5_IJNS4_10UnderscoreESX_SX_EEEEENS4_23SM90_TMA_LOAD_MULTICASTENS4_14ComposedLayoutINS4_7SwizzleILi3ELi4ELi3EEENS4_18smem_ptr_flag_bitsILi32EEENSS_INS5_IJNSA_ILi8EEENSA_ILi32EEEEEENS5_IJS17_SB_EEEEEEEvNS4_8identityENS4_13SM90_TMA_LOADES1B_vS1C_EENS_8epilogue10collective18CollectiveEpilogueINS1F_23Sm100TmaWarpSpecializedILi4ELi2ELi16ELb1ELb0EEEJSH_NS5_IJNSS_ISF_SB_EENSS_INSA_ILi16EEESB_EEEEEfSI_fSI_NS1F_6fusion15FusionCallbacksIS1J_NS1O_17LinearCombinationIffffLNS_15FloatRoundStyleE2EEESH_S1N_JEEENS4_5SM1004TMEM4LOAD26SM100_TMEM_LOAD_32dp32b16xES1D_NS11_INS12_ILi2ELi4ELi3EEES15_NSS_INS5_IJS16_S1L_EEENS5_IJS1L_SB_EEEEEEENS4_39AutoVectorizingCopyWithAssumedAlignmentILi128EEENS4_14SM90_TMA_STOREES22_S24_S24_EEEvvEEEEvNT_6ParamsE --------------------------
	.section	.nv.shared._ZN7cutlass13device_kernelINS_4gemm6kernel13GemmUniversalIN4cute5tupleIJiiiiEEENS1_10collective13CollectiveMmaINS1_35MainloopSm100TmaUmmaWarpSpecializedILi3ELi2ELi4ENS5_IJNS4_1CILi1EEENSA_ILi2EEESB_EEEEENS5_IJNSA_ILi128EEESF_NSA_ILi64EEEEEEfNS5_IJlSB_lEEEfSI_NS4_8TiledMMAINS4_8MMA_AtomIJNS4_17SM100_MMA_TF32_SSINS_10tfloat32_tESM_fLi128ELi128ELNS4_4UMMA5MajorE0ELSO_0ELNSN_7ScaleInE0ELSP_0EEEEEENS4_6LayoutINS5_IJSB_SB_SB_EEENS5_IJNSA_ILi0EEESU_SU_EEEEENS5_IJNS4_10UnderscoreESX_SX_EEEEENS4_23SM90_TMA_LOAD_MULTICASTENS4_14ComposedLayoutINS4_7SwizzleILi3ELi4ELi3EEENS4_18smem_ptr_flag_bitsILi32EEENSS_INS5_IJNSA_ILi8EEENSA_ILi32EEEEEENS5_IJS17_SB_EEEEEEEvNS4_8identityENS4_13SM90_TMA_LOADES1B_vS1C_EENS_8epilogue10collective18CollectiveEpilogueINS1F_23Sm100TmaWarpSpecializedILi4ELi2ELi16ELb1ELb0EEEJSH_NS5_IJNSS_ISF_SB_EENSS_INSA_ILi16EEESB_EEEEEfSI_fSI_NS1F_6fusion15FusionCallbacksIS1J_NS1O_17LinearCombinationIffffLNS_15FloatRoundStyleE2EEESH_S1N_JEEENS4_5SM1004TMEM4LOAD26SM100_TMEM_LOAD_32dp32b16xES1D_NS11_INS12_ILi2ELi4ELi3EEES15_NSS_INS5_IJS16_S1L_EEENS5_IJS1L_SB_EEEEEEENS4_39AutoVectorizingCopyWithAssumedAlignmentILi128EEENS4_14SM90_TMA_STOREES22_S24_S24_EEEvvEEEEvNT_6ParamsE,"aw",@nobits
	.sectionflags	@""
	.align	16
	.zero		1024


//--------------------- .nv.shared.reserved.0     --------------------------
	.section	.nv.shared.reserved.0,"aw",@nobits
	.weak		__nv_reservedSMEM_offset_0_alias
	.size		__nv_reservedSMEM_offset_0_alias, 0, 64
	.other		__nv_reservedSMEM_offset_0_alias,@"STO_CUDA_RESERVED_SHARED STV_DEFAULT"
__nv_reservedSMEM_offset_0_alias:
	.zero		0
.nv.shared.reserved.0:
	.zero		64
	.weak		__nv_reservedSMEM_tcgen05_partition
	.type		__nv_reservedSMEM_tcgen05_partition,@object
	.size		__nv_reservedSMEM_tcgen05_partition,(.L_0 - __nv_reservedSMEM_tcgen05_partition)
__nv_reservedSMEM_tcgen05_partition:
	.zero		32
.L_0:


//--------------------- .nv.global                --------------------------
	.section	.nv.global,"aw",@nobits
.nv.global:
	.type		_ZN40_INTERNAL_b03fea6e_4_k_cu_bdb6d948_321364cute1_E,@object
	.size		_ZN40_INTERNAL_b03fea6e_4_k_cu_bdb6d948_321364cute1_E,(_ZN40_INTERNAL_b03fea6e_4_k_cu_bdb6d948_321364cuda3std3__45__cpo6cbeginE - _ZN40_INTERNAL_b03fea6e_4_k_cu_bdb6d948_321364cute1_E)
_ZN40_INTERNAL_b03fea6e_4_k_cu_bdb6d948_321364cute1_E:
	.zero		1
	.type		_ZN40_INTERNAL_b03fea6e_4_k_cu_bdb6d948_321364cuda3std3__45__cpo6cbeginE,@object
	.size		_ZN40_INTERNAL_b03fea6e_4_k_cu_bdb6d948_321364cuda3std3__45__cpo6cbeginE,(_ZN40_INTERNAL_b03fea6e_4_k_cu_bdb6d948_321364cuda3std3__48in_placeE - _ZN40_INTERNAL_b03fea6e_4_k_cu_bdb6d948_321364cuda3std3__45__cpo6cbeginE)
_ZN40_INTERNAL_b03fea6e_4_k_cu_bdb6d948_321364cuda3std3__45__cpo6cbeginE:
	.zero		1
	.type		_ZN40_INTERNAL_b03fea6e_4_k_cu_bdb6d948_321364cuda3std3__48in_placeE,@object
	.size		_ZN40_INTERNAL_b03fea6e_4_k_cu_bdb6d948_321364cuda3std3__48in_placeE,(_ZN40_INTERNAL_b03fea6e_4_k_cu_bdb6d948_321364cuda3std6ranges3__45__cpo9iter_moveE - _ZN40_INTERNAL_b03fea6e_4_k_cu_bdb6d948_321364cuda3std3__48in_placeE)
_ZN40_INTERNAL_b03fea6e_4_k_cu_bdb6d948_321364cuda3std3__48in_placeE:
	.zero		1
	.type		_ZN40_INTERNAL_b03fea6e_4_k_cu_bdb6d948_321364cuda3std6ranges3__45__cpo9iter_moveE,@object
	.size		_ZN40_INTERNAL_b03fea6e_4_k_cu_bdb6d948_321364cuda3std6ranges3__45__cpo9iter_moveE,(_ZN40_INTERNAL_b03fea6e_4_k_cu_bdb6d948_321364cuda3std3__45__cpo5beginE - _ZN40_INTERNAL_b03fea6e_4_k_cu_bdb6d948_321364cuda3std6ranges3__45__cpo9iter_moveE)
_ZN40_INTERNAL_b03fea6e_4_k_cu_bdb6d948_321364cuda3std6ranges3__45__cpo9iter_moveE:
	.zero		1
	.type		_ZN40_INTERNAL_b03fea6e_4_k_cu_bdb6d948_321364cuda3std3__45__cpo5beginE,@object
	.size		_ZN40_INTERNAL_b03fea6e_4_k_cu_bdb6d948_321364cuda3std3__45__cpo5beginE,(_ZN40_INTERNAL_b03fea6e_4_k_cu_bdb6d948_321364cuda3std3__442_GLOBAL__N__b03fea6e_4_k_cu_bdb6d948_321366ignoreE - _ZN40_INTERNAL_b03fea6e_4_k_cu_bdb6d948_321364cuda3std3__45__cpo5beginE)
_ZN40_INTERNAL_b03fea6e_4_k_cu_bdb6d948_321364cuda3std3__45__cpo5beginE:
	.zero		1
	.type		_ZN40_INTERNAL_b03fea6e_4_k_cu_bdb6d948_321364cuda3std3__442_GLOBAL__N__b03fea6e_4_k_cu_bdb6d948_321366ignoreE,@object
	.size		_ZN40_INTERNAL_b03fea6e_4_k_cu_bdb6d948_321364cuda3std3__442_GLOBAL__N__b03fea6e_4_k_cu_bdb6d948_321366ignoreE,(_ZN40_INTERNAL_b03fea6e_4_k_cu_bdb6d948_321364cute7productE - _ZN40_INTERNAL_b03fea6e_4_k_cu_bdb6d948_321364cuda3std3__442_GLOBAL__N__b03fea6e_4_k_cu_bdb6d948_321366ignoreE)
_ZN40_INTERNAL_b03fea6e_4_k_cu_bdb6d948_321364cuda3std3__442_GLOBAL__N__b03fea6e_4_k_cu_bdb6d948_321366ignoreE:
	.zero		1
	.type		_ZN40_INTERNAL_b03fea6e_4_k_cu_bdb6d948_321364cute7productE,@object
	.size		_ZN40_INTERNAL_b03fea6e_4_k_cu_bdb6d948_321364cute7productE,(_ZN40_INTERNAL_b03fea6e_4_k_cu_bdb6d948_321364cuda3std3__45__cpo3endE - _ZN40_INTERNAL_b03fea6e_4_k_cu_bdb6d948_321364cute7productE)
_ZN40_INTERNAL_b03fea6e_4_k_cu_bdb6d948_321364cute7productE:
	.zero		1
	.type		_ZN40_INTERNAL_b03fea6e_4_k_cu_bdb6d948_321364cuda3std3__45__cpo3endE,@object
	.size		_ZN40_INTERNAL_b03fea6e_4_k_cu_bdb6d948_321364cuda3std3__45__cpo3endE,(_ZN40_INTERNAL_b03fea6e_4_k_cu_bdb6d948_321364cuda3std3__419piecewise_constructE - _ZN40_INTERNAL_b03fea6e_4_k_cu_bdb6d948_321364cuda3std3__45__cpo3endE)
_ZN40_INTERNAL_b03fea6e_4_k_cu_bdb6d948_321364cuda3std3__45__cpo3endE:
	.zero		1
	.type		_ZN40_INTERNAL_b03fea6e_4_k_cu_bdb6d948_321364cuda3std3__419piecewise_constructE,@object
	.size		_ZN40_INTERNAL_b03fea6e_4_k_cu_bdb6d948_321364cuda3std3__419piecewise_constructE,(_ZN40_INTERNAL_b03fea6e_4_k_cu_bdb6d948_321364cuda3std3__45__cpo4cendE - _ZN40_INTERNAL_b03fea6e_4_k_cu_bdb6d948_321364cuda3std3__419piecewise_constructE)
_ZN40_INTERNAL_b03fea6e_4_k_cu_bdb6d948_321364cuda3std3__419piecewise_constructE:
	.zero		1
	.type		_ZN40_INTERNAL_b03fea6e_4_k_cu_bdb6d948_321364cuda3std3__45__cpo4cendE,@object
	.size		_ZN40_INTERNAL_b03fea6e_4_k_cu_bdb6d948_321364cuda3std3__45__cpo4cendE,(_ZN40_INTERNAL_b03fea6e_4_k_cu_bdb6d948_321364cuda3std6ranges3__45__cpo4swapE - _ZN40_INTERNAL_b03fea6e_4_k_cu_bdb6d948_321364cuda3std3__45__cpo4cendE)
_ZN40_INTERNAL_b03fea6e_4_k_cu_bdb6d948_321364cuda3std3__45__cpo4cendE:
	.zero		1
	.type		_ZN40_INTERNAL_b03fea6e_4_k_cu_bdb6d948_321364cuda3std6ranges3__45__cpo4swapE,@object
	.size		_ZN40_INTERNAL_b03fea6e_4_k_cu_bdb6d948_321364cuda3std6ranges3__45__cpo4swapE,(.L_10 - _ZN40_INTERNAL_b03fea6e_4_k_cu_bdb6d948_321364cuda3std6ranges3__45__cpo4swapE)
_ZN40_INTERNAL_b03fea6e_4_k_cu_bdb6d948_321364cuda3std6ranges3__45__cpo4swapE:
	.zero		1
.L_10:


//--------------------- .nv.constant0._ZN7cutlass13device_kernelINS_4gemm6kernel13GemmUniversalIN4cute5tupleIJiiiiEEENS1_10collective13CollectiveMmaINS1_35MainloopSm100TmaUmmaWarpSpecializedILi3ELi2ELi4ENS5_IJNS4_1CILi1EEENSA_ILi2EEESB_EEEEENS5_IJNSA_ILi128EEESF_NSA_ILi64EEEEEEfNS5_IJlSB_lEEEfSI_NS4_8TiledMMAINS4_8MMA_AtomIJNS4_17SM100_MMA_TF32_SSINS_10tfloat32_tESM_fLi128ELi128ELNS4_4UMMA5MajorE0ELSO_0ELNSN_7ScaleInE0ELSP_0EEEEEENS4_6LayoutINS5_IJSB_SB_SB_EEENS5_IJNSA_ILi0EEESU_SU_EEEEENS5_IJNS4_10UnderscoreESX_SX_EEEEENS4_23SM90_TMA_LOAD_MULTICASTENS4_14ComposedLayoutINS4_7SwizzleILi3ELi4ELi3EEENS4_18smem_ptr_flag_bitsILi32EEENSS_INS5_IJNSA_ILi8EEENSA_ILi32EEEEEENS5_IJS17_SB_EEEEEEEvNS4_8identityENS4_13SM90_TMA_LOADES1B_vS1C_EENS_8epilogue10collective18CollectiveEpilogueINS1F_23Sm100TmaWarpSpecializedILi4ELi2ELi16ELb1ELb0EEEJSH_NS5_IJNSS_ISF_SB_EENSS_INSA_ILi16EEESB_EEEEEfSI_fSI_NS1F_6fusion15FusionCallbacksIS1J_NS1O_17LinearCombinationIffffLNS_15FloatRoundStyleE2EEESH_S1N_JEEENS4_5SM1004TMEM4LOAD26SM100_TMEM_LOAD_32dp32b16xES1D_NS11_INS12_ILi2ELi4ELi3EEES15_NSS_INS5_IJS16_S1L_EEENS5_IJS1L_SB_EEEEEEENS4_39AutoVectorizingCopyWithAssumedAlignmentILi128EEENS4_14SM90_TMA_STOREES22_S24_S24_EEEvvEEEEvNT_6ParamsE --------------------------
	.section	.nv.constant0._ZN7cutlass13device_kernelINS_4gemm6kernel13GemmUniversalIN4cute5tupleIJiiiiEEENS1_10collective13CollectiveMmaINS1_35MainloopSm100TmaUmmaWarpSpecializedILi3ELi2ELi4ENS5_IJNS4_1CILi1EEENSA_ILi2EEESB_EEEEENS5_IJNSA_ILi128EEESF_NSA_ILi64EEEEEEfNS5_IJlSB_lEEEfSI_NS4_8TiledMMAINS4_8MMA_AtomIJNS4_17SM100_MMA_TF32_SSINS_10tfloat32_tESM_fLi128ELi128ELNS4_4UMMA5MajorE0ELSO_0ELNSN_7ScaleInE0ELSP_0EEEEEENS4_6LayoutINS5_IJSB_SB_SB_EEENS5_IJNSA_ILi0EEESU_SU_EEEEENS5_IJNS4_10UnderscoreESX_SX_EEEEENS4_23SM90_TMA_LOAD_MULTICASTENS4_14ComposedLayoutINS4_7SwizzleILi3ELi4ELi3EEENS4_18smem_ptr_flag_bitsILi32EEENSS_INS5_IJNSA_ILi8EEENSA_ILi32EEEEEENS5_IJS17_SB_EEEEEEEvNS4_8identityENS4_13SM90_TMA_LOADES1B_vS1C_EENS_8epilogue10collective18CollectiveEpilogueINS1F_23Sm100TmaWarpSpecializedILi4ELi2ELi16ELb1ELb0EEEJSH_NS5_IJNSS_ISF_SB_EENSS_INSA_ILi16EEESB_EEEEEfSI_fSI_NS1F_6fusion15FusionCallbacksIS1J_NS1O_17LinearCombinationIffffLNS_15FloatRoundStyleE2EEESH_S1N_JEEENS4_5SM1004TMEM4LOAD26SM100_TMEM_LOAD_32dp32b16xES1D_NS11_INS12_ILi2ELi4ELi3EEES15_NSS_INS5_IJS16_S1L_EEENS5_IJS1L_SB_EEEEEEENS4_39AutoVectorizingCopyWithAssumedAlignmentILi128EEENS4_14SM90_TMA_STOREES22_S24_S24_EEEvvEEEEvNT_6ParamsE,"a",@progbits
	.sectionflags	@""
	.align	4
.nv.constant0._ZN7cutlass13device_kernelINS_4gemm6kernel13GemmUniversalIN4cute5tupleIJiiiiEEENS1_10collective13CollectiveMmaINS1_35MainloopSm100TmaUmmaWarpSpecializedILi3ELi2ELi4ENS5_IJNS4_1CILi1EEENSA_ILi2EEESB_EEEEENS5_IJNSA_ILi128EEESF_NSA_ILi64EEEEEEfNS5_IJlSB_lEEEfSI_NS4_8TiledMMAINS4_8MMA_AtomIJNS4_17SM100_MMA_TF32_SSINS_10tfloat32_tESM_fLi128ELi128ELNS4_4UMMA5MajorE0ELSO_0ELNSN_7ScaleInE0ELSP_0EEEEEENS4_6LayoutINS5_IJSB_SB_SB_EEENS5_IJNSA_ILi0EEESU_SU_EEEEENS5_IJNS4_10UnderscoreESX_SX_EEEEENS4_23SM90_TMA_LOAD_MULTICASTENS4_14ComposedLayoutINS4_7SwizzleILi3ELi4ELi3EEENS4_18smem_ptr_flag_bitsILi32EEENSS_INS5_IJNSA_ILi8EEENSA_ILi32EEEEEENS5_IJS17_SB_EEEEEEEvNS4_8identityENS4_13SM90_TMA_LOADES1B_vS1C_EENS_8epilogue10collective18CollectiveEpilogueINS1F_23Sm100TmaWarpSpecializedILi4ELi2ELi16ELb1ELb0EEEJSH_NS5_IJNSS_ISF_SB_EENSS_INSA_ILi16EEESB_EEEEEfSI_fSI_NS1F_6fusion15FusionCallbacksIS1J_NS1O_17LinearCombinationIffffLNS_15FloatRoundStyleE2EEESH_S1N_JEEENS4_5SM1004TMEM4LOAD26SM100_TMEM_LOAD_32dp32b16xES1D_NS11_INS12_ILi2ELi4ELi3EEES15_NSS_INS5_IJS16_S1L_EEENS5_IJS1L_SB_EEEEEEENS4_39AutoVectorizingCopyWithAssumedAlignmentILi128EEENS4_14SM90_TMA_STOREES22_S24_S24_EEEvvEEEEvNT_6ParamsE:
	.zero		2944


//--------------------- SYMBOLS --------------------------

	.type		.nv.reservedSmem.offset0,@object
	.size		.nv.reservedSmem.offset0,0x4
	.type		.nv.reservedSmem.cap,@object
	.size		.nv.reservedSmem.cap,0x4
	.type		__assertfail,@function
